//
// Generated by NVIDIA NVVM Compiler
//
// Compiler Build ID: CL-36424714
// Cuda compilation tools, release 13.0, V13.0.88
// Based on NVVM 20.0.0
//

.version 9.0
.target sm_100
.address_size 64

	// .globl	GpuConv1DOnDevice_ranges
.extern .shared .align 16 .b8 yj[];

.visible .entry GpuConv1DOnDevice_ranges(
	.param .u64 GpuConv1DOnDevice_ranges_param_0,
	.param .u64 GpuConv1DOnDevice_ranges_param_1,
	.param .u32 GpuConv1DOnDevice_ranges_param_2,
	.param .u64 .ptr .align 1 GpuConv1DOnDevice_ranges_param_3,
	.param .u64 .ptr .align 1 GpuConv1DOnDevice_ranges_param_4,
	.param .u64 .ptr .align 1 GpuConv1DOnDevice_ranges_param_5,
	.param .u64 .ptr .align 1 GpuConv1DOnDevice_ranges_param_6,
	.param .u64 .ptr .align 1 GpuConv1DOnDevice_ranges_param_7,
	.param .u64 .ptr .align 1 GpuConv1DOnDevice_ranges_param_8
)
{
	.local .align 16 .b8 	__local_depot0[96];
	.reg .b64 	%SP;
	.reg .b64 	%SPL;
	.reg .pred 	%p<36>;
	.reg .b32 	%r<47>;
	.reg .b64 	%rd<314>;
	.reg .b64 	%fd<337>;

	mov.u64 	%SPL, __local_depot0;
	ld.param.u32 	%r15, [GpuConv1DOnDevice_ranges_param_2];
	ld.param.u64 	%rd42, [GpuConv1DOnDevice_ranges_param_3];
	ld.param.u64 	%rd43, [GpuConv1DOnDevice_ranges_param_4];
	ld.param.u64 	%rd44, [GpuConv1DOnDevice_ranges_param_5];
	ld.param.u64 	%rd48, [GpuConv1DOnDevice_ranges_param_6];
	ld.param.u64 	%rd49, [GpuConv1DOnDevice_ranges_param_8];
	cvta.to.global.u64 	%rd1, %rd48;
	cvta.to.global.u64 	%rd2, %rd49;
	add.u64 	%rd3, %SPL, 0;
	setp.lt.s32 	%p1, %r15, 1;
	mov.b64 	%rd303, 0;
	@%p1 bra 	$L__BB0_2;
	cvta.to.global.u64 	%rd51, %rd42;
	mov.u32 	%r16, %ctaid.x;
	mul.lo.s32 	%r17, %r16, 3;
	mul.wide.u32 	%rd52, %r17, 8;
	add.s64 	%rd53, %rd51, %rd52;
	ld.global.u64 	%rd305, [%rd53];
	add.s32 	%r18, %r17, 1;
	mul.wide.u32 	%rd54, %r18, 8;
	add.s64 	%rd55, %rd51, %rd54;
	ld.global.u64 	%rd304, [%rd55];
	add.s32 	%r19, %r17, 2;
	mul.wide.u32 	%rd56, %r19, 8;
	add.s64 	%rd57, %rd51, %rd56;
	ld.global.u64 	%rd58, [%rd57];
	mul.lo.s64 	%rd303, %rd58, 12;
$L__BB0_2:
	cvta.to.global.u64 	%rd60, %rd43;
	mov.u32 	%r20, %ctaid.x;
	mul.lo.s32 	%r21, %r20, 3;
	mul.wide.u32 	%rd61, %r21, 8;
	add.s64 	%rd62, %rd60, %rd61;
	ld.global.u64 	%rd63, [%rd62];
	add.s32 	%r22, %r21, 1;
	mul.wide.u32 	%rd64, %r22, 8;
	add.s64 	%rd65, %rd60, %rd64;
	ld.global.u64 	%rd10, [%rd65];
	add.s32 	%r23, %r21, 2;
	mul.wide.u32 	%rd66, %r23, 8;
	add.s64 	%rd67, %rd60, %rd66;
	ld.global.u64 	%rd11, [%rd67];
	setp.lt.s64 	%p2, %rd63, 1;
	cvta.to.global.u64 	%rd68, %rd44;
	shl.b64 	%rd69, %rd63, 3;
	add.s64 	%rd12, %rd68, %rd69;
	mov.b64 	%rd308, 0;
	@%p2 bra 	$L__BB0_4;
	ld.global.u64 	%rd308, [%rd12+-8];
$L__BB0_4:
	ld.global.u64 	%rd15, [%rd12];
	mov.u32 	%r24, %tid.x;
	cvt.u64.u32 	%rd16, %r24;
	add.s64 	%rd17, %rd10, %rd16;
	setp.ne.s32 	%p3, %r15, 0;
	@%p3 bra 	$L__BB0_6;
	ld.global.u64 	%rd74, [%rd2];
	cvta.to.global.u64 	%rd75, %rd74;
	ld.global.f64 	%fd49, [%rd75];
	ld.global.f64 	%fd50, [%rd75+8];
	st.local.v2.f64 	[%rd3], {%fd49, %fd50};
	ld.global.f64 	%fd51, [%rd75+16];
	ld.global.f64 	%fd52, [%rd75+24];
	st.local.v2.f64 	[%rd3+16], {%fd51, %fd52};
	ld.global.f64 	%fd53, [%rd75+32];
	ld.global.f64 	%fd54, [%rd75+40];
	st.local.v2.f64 	[%rd3+32], {%fd53, %fd54};
	ld.global.f64 	%fd55, [%rd75+48];
	ld.global.f64 	%fd56, [%rd75+56];
	st.local.v2.f64 	[%rd3+48], {%fd55, %fd56};
	ld.global.f64 	%fd57, [%rd75+64];
	ld.global.f64 	%fd58, [%rd75+72];
	st.local.v2.f64 	[%rd3+64], {%fd57, %fd58};
	ld.global.f64 	%fd59, [%rd75+80];
	ld.global.f64 	%fd60, [%rd75+88];
	st.local.v2.f64 	[%rd3+80], {%fd59, %fd60};
	bra.uni 	$L__BB0_7;
$L__BB0_6:
	ld.global.u64 	%rd70, [%rd2];
	cvta.to.global.u64 	%rd71, %rd70;
	shl.b64 	%rd72, %rd303, 3;
	add.s64 	%rd73, %rd71, %rd72;
	ld.global.f64 	%fd37, [%rd73];
	ld.global.f64 	%fd38, [%rd73+8];
	st.local.v2.f64 	[%rd3], {%fd37, %fd38};
	ld.global.f64 	%fd39, [%rd73+16];
	ld.global.f64 	%fd40, [%rd73+24];
	st.local.v2.f64 	[%rd3+16], {%fd39, %fd40};
	ld.global.f64 	%fd41, [%rd73+32];
	ld.global.f64 	%fd42, [%rd73+40];
	st.local.v2.f64 	[%rd3+32], {%fd41, %fd42};
	ld.global.f64 	%fd43, [%rd73+48];
	ld.global.f64 	%fd44, [%rd73+56];
	st.local.v2.f64 	[%rd3+48], {%fd43, %fd44};
	ld.global.f64 	%fd45, [%rd73+64];
	ld.global.f64 	%fd46, [%rd73+72];
	st.local.v2.f64 	[%rd3+64], {%fd45, %fd46};
	ld.global.f64 	%fd47, [%rd73+80];
	ld.global.f64 	%fd48, [%rd73+88];
	st.local.v2.f64 	[%rd3+80], {%fd47, %fd48};
$L__BB0_7:
	setp.ge.s64 	%p4, %rd308, %rd15;
	mov.f64 	%fd333, 0d0000000000000000;
	@%p4 bra 	$L__BB0_52;
	shl.b64 	%rd76, %rd308, 4;
	add.s64 	%rd77, %rd1, %rd76;
	ld.global.u64 	%rd313, [%rd77];
	add.s64 	%rd19, %rd305, %rd17;
	mov.f64 	%fd333, 0d0000000000000000;
	mov.u32 	%r25, %ntid.x;
	cvt.u32.u64 	%r30, %rd16;
	shl.b32 	%r31, %r30, 3;
	mov.u32 	%r32, yj;
	add.s32 	%r33, %r32, %r31;
	shl.b64 	%rd96, %rd19, 3;
$L__BB0_9:
	mov.u64 	%rd21, %rd308;
	add.s64 	%rd308, %rd21, 1;
	setp.ge.s64 	%p5, %rd308, %rd15;
	@%p5 bra 	$L__BB0_11;
	shl.b64 	%rd78, %rd21, 4;
	add.s64 	%rd79, %rd1, %rd78;
	ld.global.u64 	%rd80, [%rd79+16];
	ld.global.u64 	%rd81, [%rd79+8];
	setp.eq.s64 	%p6, %rd80, %rd81;
	@%p6 bra 	$L__BB0_51;
$L__BB0_11:
	shl.b64 	%rd82, %rd21, 4;
	add.s64 	%rd23, %rd1, %rd82;
	ld.global.u64 	%rd24, [%rd23+8];
	setp.le.s64 	%p7, %rd24, %rd313;
	@%p7 bra 	$L__BB0_49;
	sub.s64 	%rd309, %rd24, %rd313;
	mov.u64 	%rd310, %rd313;
$L__BB0_13:
	cvt.u64.u32 	%rd83, %r25;
	min.s64 	%rd28, %rd309, %rd83;
	max.s64 	%rd29, %rd28, 1;
	add.s64 	%rd30, %rd310, %rd16;
	setp.ge.s64 	%p8, %rd30, %rd24;
	@%p8 bra 	$L__BB0_17;
	setp.ne.s32 	%p9, %r15, 0;
	@%p9 bra 	$L__BB0_16;
	ld.global.u64 	%rd90, [%rd2+16];
	cvta.to.global.u64 	%rd91, %rd90;
	shl.b64 	%rd92, %rd30, 3;
	add.s64 	%rd93, %rd91, %rd92;
	ld.global.f64 	%fd64, [%rd93];
	st.shared.f64 	[%r33], %fd64;
	bra.uni 	$L__BB0_17;
$L__BB0_16:
	ld.global.u64 	%rd84, [%rd2+16];
	cvta.to.global.u64 	%rd85, %rd84;
	sub.s64 	%rd86, %rd30, %rd313;
	add.s64 	%rd87, %rd86, %rd304;
	shl.b64 	%rd88, %rd87, 3;
	add.s64 	%rd89, %rd85, %rd88;
	ld.global.f64 	%fd63, [%rd89];
	st.shared.f64 	[%r33], %fd63;
$L__BB0_17:
	setp.ge.s64 	%p10, %rd17, %rd11;
	bar.sync 	0;
	@%p10 bra 	$L__BB0_48;
	setp.eq.s32 	%p11, %r15, 0;
	mov.f64 	%fd332, 0d0000000000000000;
	@%p11 bra 	$L__BB0_33;
	setp.le.s64 	%p12, %rd24, %rd310;
	@%p12 bra 	$L__BB0_47;
	ld.global.u64 	%rd94, [%rd2+8];
	cvta.to.global.u64 	%rd95, %rd94;
	add.s64 	%rd97, %rd95, %rd96;
	ld.global.f64 	%fd68, [%rd97];
	mul.f64 	%fd3, %fd68, 0d4010000000000000;
	setp.lt.s64 	%p13, %rd28, 16;
	mov.f64 	%fd332, 0d0000000000000000;
	mov.u32 	%r44, yj;
	@%p13 bra 	$L__BB0_23;
	and.b64  	%rd312, %rd29, 9223372036854775792;
	mov.f64 	%fd332, 0d0000000000000000;
	mov.u32 	%r44, yj;
$L__BB0_22:
	.pragma "nounroll";
	ld.shared.v2.f64 	{%fd70, %fd71}, [%r44];
	add.f64 	%fd72, %fd3, %fd70;
	cvt.rzi.s64.f64 	%rd98, %fd72;
	shl.b64 	%rd99, %rd98, 3;
	add.s64 	%rd100, %rd3, %rd99;
	ld.local.f64 	%fd73, [%rd100];
	add.f64 	%fd74, %fd73, %fd332;
	add.f64 	%fd75, %fd3, %fd71;
	cvt.rzi.s64.f64 	%rd101, %fd75;
	shl.b64 	%rd102, %rd101, 3;
	add.s64 	%rd103, %rd3, %rd102;
	ld.local.f64 	%fd76, [%rd103];
	add.f64 	%fd77, %fd76, %fd74;
	ld.shared.v2.f64 	{%fd78, %fd79}, [%r44+16];
	add.f64 	%fd80, %fd3, %fd78;
	cvt.rzi.s64.f64 	%rd104, %fd80;
	shl.b64 	%rd105, %rd104, 3;
	add.s64 	%rd106, %rd3, %rd105;
	ld.local.f64 	%fd81, [%rd106];
	add.f64 	%fd82, %fd81, %fd77;
	add.f64 	%fd83, %fd3, %fd79;
	cvt.rzi.s64.f64 	%rd107, %fd83;
	shl.b64 	%rd108, %rd107, 3;
	add.s64 	%rd109, %rd3, %rd108;
	ld.local.f64 	%fd84, [%rd109];
	add.f64 	%fd85, %fd84, %fd82;
	ld.shared.v2.f64 	{%fd86, %fd87}, [%r44+32];
	add.f64 	%fd88, %fd3, %fd86;
	cvt.rzi.s64.f64 	%rd110, %fd88;
	shl.b64 	%rd111, %rd110, 3;
	add.s64 	%rd112, %rd3, %rd111;
	ld.local.f64 	%fd89, [%rd112];
	add.f64 	%fd90, %fd89, %fd85;
	add.f64 	%fd91, %fd3, %fd87;
	cvt.rzi.s64.f64 	%rd113, %fd91;
	shl.b64 	%rd114, %rd113, 3;
	add.s64 	%rd115, %rd3, %rd114;
	ld.local.f64 	%fd92, [%rd115];
	add.f64 	%fd93, %fd92, %fd90;
	ld.shared.v2.f64 	{%fd94, %fd95}, [%r44+48];
	add.f64 	%fd96, %fd3, %fd94;
	cvt.rzi.s64.f64 	%rd116, %fd96;
	shl.b64 	%rd117, %rd116, 3;
	add.s64 	%rd118, %rd3, %rd117;
	ld.local.f64 	%fd97, [%rd118];
	add.f64 	%fd98, %fd97, %fd93;
	add.f64 	%fd99, %fd3, %fd95;
	cvt.rzi.s64.f64 	%rd119, %fd99;
	shl.b64 	%rd120, %rd119, 3;
	add.s64 	%rd121, %rd3, %rd120;
	ld.local.f64 	%fd100, [%rd121];
	add.f64 	%fd101, %fd100, %fd98;
	ld.shared.v2.f64 	{%fd102, %fd103}, [%r44+64];
	add.f64 	%fd104, %fd3, %fd102;
	cvt.rzi.s64.f64 	%rd122, %fd104;
	shl.b64 	%rd123, %rd122, 3;
	add.s64 	%rd124, %rd3, %rd123;
	ld.local.f64 	%fd105, [%rd124];
	add.f64 	%fd106, %fd105, %fd101;
	add.f64 	%fd107, %fd3, %fd103;
	cvt.rzi.s64.f64 	%rd125, %fd107;
	shl.b64 	%rd126, %rd125, 3;
	add.s64 	%rd127, %rd3, %rd126;
	ld.local.f64 	%fd108, [%rd127];
	add.f64 	%fd109, %fd108, %fd106;
	ld.shared.v2.f64 	{%fd110, %fd111}, [%r44+80];
	add.f64 	%fd112, %fd3, %fd110;
	cvt.rzi.s64.f64 	%rd128, %fd112;
	shl.b64 	%rd129, %rd128, 3;
	add.s64 	%rd130, %rd3, %rd129;
	ld.local.f64 	%fd113, [%rd130];
	add.f64 	%fd114, %fd113, %fd109;
	add.f64 	%fd115, %fd3, %fd111;
	cvt.rzi.s64.f64 	%rd131, %fd115;
	shl.b64 	%rd132, %rd131, 3;
	add.s64 	%rd133, %rd3, %rd132;
	ld.local.f64 	%fd116, [%rd133];
	add.f64 	%fd117, %fd116, %fd114;
	ld.shared.v2.f64 	{%fd118, %fd119}, [%r44+96];
	add.f64 	%fd120, %fd3, %fd118;
	cvt.rzi.s64.f64 	%rd134, %fd120;
	shl.b64 	%rd135, %rd134, 3;
	add.s64 	%rd136, %rd3, %rd135;
	ld.local.f64 	%fd121, [%rd136];
	add.f64 	%fd122, %fd121, %fd117;
	add.f64 	%fd123, %fd3, %fd119;
	cvt.rzi.s64.f64 	%rd137, %fd123;
	shl.b64 	%rd138, %rd137, 3;
	add.s64 	%rd139, %rd3, %rd138;
	ld.local.f64 	%fd124, [%rd139];
	add.f64 	%fd125, %fd124, %fd122;
	ld.shared.v2.f64 	{%fd126, %fd127}, [%r44+112];
	add.f64 	%fd128, %fd3, %fd126;
	cvt.rzi.s64.f64 	%rd140, %fd128;
	shl.b64 	%rd141, %rd140, 3;
	add.s64 	%rd142, %rd3, %rd141;
	ld.local.f64 	%fd129, [%rd142];
	add.f64 	%fd130, %fd129, %fd125;
	add.f64 	%fd131, %fd3, %fd127;
	cvt.rzi.s64.f64 	%rd143, %fd131;
	shl.b64 	%rd144, %rd143, 3;
	add.s64 	%rd145, %rd3, %rd144;
	ld.local.f64 	%fd132, [%rd145];
	add.f64 	%fd332, %fd132, %fd130;
	add.s32 	%r44, %r44, 128;
	add.s64 	%rd312, %rd312, -16;
	setp.eq.s64 	%p14, %rd312, 0;
	@%p14 bra 	$L__BB0_23;
	bra.uni 	$L__BB0_22;
$L__BB0_23:
	and.b64  	%rd146, %rd29, 15;
	setp.eq.s64 	%p15, %rd146, 0;
	@%p15 bra 	$L__BB0_47;
	setp.lt.u64 	%p16, %rd146, 8;
	@%p16 bra 	$L__BB0_26;
	ld.shared.v2.f64 	{%fd134, %fd135}, [%r44];
	add.f64 	%fd136, %fd3, %fd134;
	cvt.rzi.s64.f64 	%rd148, %fd136;
	shl.b64 	%rd149, %rd148, 3;
	add.s64 	%rd150, %rd3, %rd149;
	ld.local.f64 	%fd137, [%rd150];
	add.f64 	%fd138, %fd137, %fd332;
	add.f64 	%fd139, %fd3, %fd135;
	cvt.rzi.s64.f64 	%rd151, %fd139;
	shl.b64 	%rd152, %rd151, 3;
	add.s64 	%rd153, %rd3, %rd152;
	ld.local.f64 	%fd140, [%rd153];
	add.f64 	%fd141, %fd140, %fd138;
	ld.shared.v2.f64 	{%fd142, %fd143}, [%r44+16];
	add.f64 	%fd144, %fd3, %fd142;
	cvt.rzi.s64.f64 	%rd154, %fd144;
	shl.b64 	%rd155, %rd154, 3;
	add.s64 	%rd156, %rd3, %rd155;
	ld.local.f64 	%fd145, [%rd156];
	add.f64 	%fd146, %fd145, %fd141;
	add.f64 	%fd147, %fd3, %fd143;
	cvt.rzi.s64.f64 	%rd157, %fd147;
	shl.b64 	%rd158, %rd157, 3;
	add.s64 	%rd159, %rd3, %rd158;
	ld.local.f64 	%fd148, [%rd159];
	add.f64 	%fd149, %fd148, %fd146;
	ld.shared.v2.f64 	{%fd150, %fd151}, [%r44+32];
	add.f64 	%fd152, %fd3, %fd150;
	cvt.rzi.s64.f64 	%rd160, %fd152;
	shl.b64 	%rd161, %rd160, 3;
	add.s64 	%rd162, %rd3, %rd161;
	ld.local.f64 	%fd153, [%rd162];
	add.f64 	%fd154, %fd153, %fd149;
	add.f64 	%fd155, %fd3, %fd151;
	cvt.rzi.s64.f64 	%rd163, %fd155;
	shl.b64 	%rd164, %rd163, 3;
	add.s64 	%rd165, %rd3, %rd164;
	ld.local.f64 	%fd156, [%rd165];
	add.f64 	%fd157, %fd156, %fd154;
	ld.shared.v2.f64 	{%fd158, %fd159}, [%r44+48];
	add.f64 	%fd160, %fd3, %fd158;
	cvt.rzi.s64.f64 	%rd166, %fd160;
	shl.b64 	%rd167, %rd166, 3;
	add.s64 	%rd168, %rd3, %rd167;
	ld.local.f64 	%fd161, [%rd168];
	add.f64 	%fd162, %fd161, %fd157;
	add.f64 	%fd163, %fd3, %fd159;
	cvt.rzi.s64.f64 	%rd169, %fd163;
	shl.b64 	%rd170, %rd169, 3;
	add.s64 	%rd171, %rd3, %rd170;
	ld.local.f64 	%fd164, [%rd171];
	add.f64 	%fd332, %fd164, %fd162;
	add.s32 	%r44, %r44, 64;
$L__BB0_26:
	and.b64  	%rd172, %rd29, 7;
	setp.eq.s64 	%p17, %rd172, 0;
	@%p17 bra 	$L__BB0_47;
	and.b64  	%rd37, %rd29, 3;
	and.b64  	%rd173, %rd29, 7;
	setp.lt.u64 	%p18, %rd173, 4;
	@%p18 bra 	$L__BB0_29;
	ld.shared.v2.f64 	{%fd166, %fd167}, [%r44];
	add.f64 	%fd168, %fd3, %fd166;
	cvt.rzi.s64.f64 	%rd174, %fd168;
	shl.b64 	%rd175, %rd174, 3;
	add.s64 	%rd176, %rd3, %rd175;
	ld.local.f64 	%fd169, [%rd176];
	add.f64 	%fd170, %fd169, %fd332;
	add.f64 	%fd171, %fd3, %fd167;
	cvt.rzi.s64.f64 	%rd177, %fd171;
	shl.b64 	%rd178, %rd177, 3;
	add.s64 	%rd179, %rd3, %rd178;
	ld.local.f64 	%fd172, [%rd179];
	add.f64 	%fd173, %fd172, %fd170;
	ld.shared.v2.f64 	{%fd174, %fd175}, [%r44+16];
	add.f64 	%fd176, %fd3, %fd174;
	cvt.rzi.s64.f64 	%rd180, %fd176;
	shl.b64 	%rd181, %rd180, 3;
	add.s64 	%rd182, %rd3, %rd181;
	ld.local.f64 	%fd177, [%rd182];
	add.f64 	%fd178, %fd177, %fd173;
	add.f64 	%fd179, %fd3, %fd175;
	cvt.rzi.s64.f64 	%rd183, %fd179;
	shl.b64 	%rd184, %rd183, 3;
	add.s64 	%rd185, %rd3, %rd184;
	ld.local.f64 	%fd180, [%rd185];
	add.f64 	%fd332, %fd180, %fd178;
	add.s32 	%r44, %r44, 32;
$L__BB0_29:
	setp.eq.s64 	%p19, %rd37, 0;
	@%p19 bra 	$L__BB0_47;
	ld.shared.f64 	%fd181, [%r44];
	add.f64 	%fd182, %fd3, %fd181;
	cvt.rzi.s64.f64 	%rd186, %fd182;
	shl.b64 	%rd187, %rd186, 3;
	add.s64 	%rd188, %rd3, %rd187;
	ld.local.f64 	%fd183, [%rd188];
	add.f64 	%fd332, %fd183, %fd332;
	setp.eq.s64 	%p20, %rd37, 1;
	@%p20 bra 	$L__BB0_47;
	ld.shared.f64 	%fd184, [%r44+8];
	add.f64 	%fd185, %fd3, %fd184;
	cvt.rzi.s64.f64 	%rd189, %fd185;
	shl.b64 	%rd190, %rd189, 3;
	add.s64 	%rd191, %rd3, %rd190;
	ld.local.f64 	%fd186, [%rd191];
	add.f64 	%fd332, %fd186, %fd332;
	setp.eq.s64 	%p21, %rd37, 2;
	@%p21 bra 	$L__BB0_47;
	ld.shared.f64 	%fd187, [%r44+16];
	add.f64 	%fd188, %fd3, %fd187;
	cvt.rzi.s64.f64 	%rd192, %fd188;
	shl.b64 	%rd193, %rd192, 3;
	add.s64 	%rd194, %rd3, %rd193;
	ld.local.f64 	%fd189, [%rd194];
	add.f64 	%fd332, %fd189, %fd332;
	bra.uni 	$L__BB0_47;
$L__BB0_33:
	setp.le.s64 	%p22, %rd24, %rd310;
	@%p22 bra 	$L__BB0_47;
	ld.global.u64 	%rd195, [%rd2+8];
	cvta.to.global.u64 	%rd196, %rd195;
	shl.b64 	%rd197, %rd17, 3;
	add.s64 	%rd198, %rd196, %rd197;
	ld.global.f64 	%fd193, [%rd198];
	mul.f64 	%fd4, %fd193, 0d4010000000000000;
	setp.lt.s64 	%p23, %rd28, 16;
	mov.f64 	%fd332, 0d0000000000000000;
	mov.u32 	%r41, %r32;
	@%p23 bra 	$L__BB0_37;
	mov.b64 	%rd311, 0;
	mov.f64 	%fd332, 0d0000000000000000;
	mov.u32 	%r41, %r32;
$L__BB0_36:
	.pragma "nounroll";
	ld.shared.v2.f64 	{%fd195, %fd196}, [%r41];
	add.f64 	%fd197, %fd4, %fd195;
	cvt.rzi.s64.f64 	%rd200, %fd197;
	shl.b64 	%rd201, %rd200, 3;
	add.s64 	%rd202, %rd3, %rd201;
	ld.local.f64 	%fd198, [%rd202];
	add.f64 	%fd199, %fd198, %fd332;
	add.f64 	%fd200, %fd4, %fd196;
	cvt.rzi.s64.f64 	%rd203, %fd200;
	shl.b64 	%rd204, %rd203, 3;
	add.s64 	%rd205, %rd3, %rd204;
	ld.local.f64 	%fd201, [%rd205];
	add.f64 	%fd202, %fd201, %fd199;
	ld.shared.v2.f64 	{%fd203, %fd204}, [%r41+16];
	add.f64 	%fd205, %fd4, %fd203;
	cvt.rzi.s64.f64 	%rd206, %fd205;
	shl.b64 	%rd207, %rd206, 3;
	add.s64 	%rd208, %rd3, %rd207;
	ld.local.f64 	%fd206, [%rd208];
	add.f64 	%fd207, %fd206, %fd202;
	add.f64 	%fd208, %fd4, %fd204;
	cvt.rzi.s64.f64 	%rd209, %fd208;
	shl.b64 	%rd210, %rd209, 3;
	add.s64 	%rd211, %rd3, %rd210;
	ld.local.f64 	%fd209, [%rd211];
	add.f64 	%fd210, %fd209, %fd207;
	ld.shared.v2.f64 	{%fd211, %fd212}, [%r41+32];
	add.f64 	%fd213, %fd4, %fd211;
	cvt.rzi.s64.f64 	%rd212, %fd213;
	shl.b64 	%rd213, %rd212, 3;
	add.s64 	%rd214, %rd3, %rd213;
	ld.local.f64 	%fd214, [%rd214];
	add.f64 	%fd215, %fd214, %fd210;
	add.f64 	%fd216, %fd4, %fd212;
	cvt.rzi.s64.f64 	%rd215, %fd216;
	shl.b64 	%rd216, %rd215, 3;
	add.s64 	%rd217, %rd3, %rd216;
	ld.local.f64 	%fd217, [%rd217];
	add.f64 	%fd218, %fd217, %fd215;
	ld.shared.v2.f64 	{%fd219, %fd220}, [%r41+48];
	add.f64 	%fd221, %fd4, %fd219;
	cvt.rzi.s64.f64 	%rd218, %fd221;
	shl.b64 	%rd219, %rd218, 3;
	add.s64 	%rd220, %rd3, %rd219;
	ld.local.f64 	%fd222, [%rd220];
	add.f64 	%fd223, %fd222, %fd218;
	add.f64 	%fd224, %fd4, %fd220;
	cvt.rzi.s64.f64 	%rd221, %fd224;
	shl.b64 	%rd222, %rd221, 3;
	add.s64 	%rd223, %rd3, %rd222;
	ld.local.f64 	%fd225, [%rd223];
	add.f64 	%fd226, %fd225, %fd223;
	ld.shared.v2.f64 	{%fd227, %fd228}, [%r41+64];
	add.f64 	%fd229, %fd4, %fd227;
	cvt.rzi.s64.f64 	%rd224, %fd229;
	shl.b64 	%rd225, %rd224, 3;
	add.s64 	%rd226, %rd3, %rd225;
	ld.local.f64 	%fd230, [%rd226];
	add.f64 	%fd231, %fd230, %fd226;
	add.f64 	%fd232, %fd4, %fd228;
	cvt.rzi.s64.f64 	%rd227, %fd232;
	shl.b64 	%rd228, %rd227, 3;
	add.s64 	%rd229, %rd3, %rd228;
	ld.local.f64 	%fd233, [%rd229];
	add.f64 	%fd234, %fd233, %fd231;
	ld.shared.v2.f64 	{%fd235, %fd236}, [%r41+80];
	add.f64 	%fd237, %fd4, %fd235;
	cvt.rzi.s64.f64 	%rd230, %fd237;
	shl.b64 	%rd231, %rd230, 3;
	add.s64 	%rd232, %rd3, %rd231;
	ld.local.f64 	%fd238, [%rd232];
	add.f64 	%fd239, %fd238, %fd234;
	add.f64 	%fd240, %fd4, %fd236;
	cvt.rzi.s64.f64 	%rd233, %fd240;
	shl.b64 	%rd234, %rd233, 3;
	add.s64 	%rd235, %rd3, %rd234;
	ld.local.f64 	%fd241, [%rd235];
	add.f64 	%fd242, %fd241, %fd239;
	ld.shared.v2.f64 	{%fd243, %fd244}, [%r41+96];
	add.f64 	%fd245, %fd4, %fd243;
	cvt.rzi.s64.f64 	%rd236, %fd245;
	shl.b64 	%rd237, %rd236, 3;
	add.s64 	%rd238, %rd3, %rd237;
	ld.local.f64 	%fd246, [%rd238];
	add.f64 	%fd247, %fd246, %fd242;
	add.f64 	%fd248, %fd4, %fd244;
	cvt.rzi.s64.f64 	%rd239, %fd248;
	shl.b64 	%rd240, %rd239, 3;
	add.s64 	%rd241, %rd3, %rd240;
	ld.local.f64 	%fd249, [%rd241];
	add.f64 	%fd250, %fd249, %fd247;
	ld.shared.v2.f64 	{%fd251, %fd252}, [%r41+112];
	add.f64 	%fd253, %fd4, %fd251;
	cvt.rzi.s64.f64 	%rd242, %fd253;
	shl.b64 	%rd243, %rd242, 3;
	add.s64 	%rd244, %rd3, %rd243;
	ld.local.f64 	%fd254, [%rd244];
	add.f64 	%fd255, %fd254, %fd250;
	add.f64 	%fd256, %fd4, %fd252;
	cvt.rzi.s64.f64 	%rd245, %fd256;
	shl.b64 	%rd246, %rd245, 3;
	add.s64 	%rd247, %rd3, %rd246;
	ld.local.f64 	%fd257, [%rd247];
	add.f64 	%fd332, %fd257, %fd255;
	add.s32 	%r41, %r41, 128;
	add.s64 	%rd311, %rd311, 16;
	and.b64  	%rd248, %rd29, 9223372036854775792;
	setp.eq.s64 	%p24, %rd311, %rd248;
	@%p24 bra 	$L__BB0_37;
	bra.uni 	$L__BB0_36;
$L__BB0_37:
	and.b64  	%rd249, %rd29, 15;
	setp.eq.s64 	%p25, %rd249, 0;
	@%p25 bra 	$L__BB0_47;
	setp.lt.u64 	%p26, %rd249, 8;
	@%p26 bra 	$L__BB0_40;
	ld.shared.v2.f64 	{%fd259, %fd260}, [%r41];
	add.f64 	%fd261, %fd4, %fd259;
	cvt.rzi.s64.f64 	%rd251, %fd261;
	shl.b64 	%rd252, %rd251, 3;
	add.s64 	%rd253, %rd3, %rd252;
	ld.local.f64 	%fd262, [%rd253];
	add.f64 	%fd263, %fd262, %fd332;
	add.f64 	%fd264, %fd4, %fd260;
	cvt.rzi.s64.f64 	%rd254, %fd264;
	shl.b64 	%rd255, %rd254, 3;
	add.s64 	%rd256, %rd3, %rd255;
	ld.local.f64 	%fd265, [%rd256];
	add.f64 	%fd266, %fd265, %fd263;
	ld.shared.v2.f64 	{%fd267, %fd268}, [%r41+16];
	add.f64 	%fd269, %fd4, %fd267;
	cvt.rzi.s64.f64 	%rd257, %fd269;
	shl.b64 	%rd258, %rd257, 3;
	add.s64 	%rd259, %rd3, %rd258;
	ld.local.f64 	%fd270, [%rd259];
	add.f64 	%fd271, %fd270, %fd266;
	add.f64 	%fd272, %fd4, %fd268;
	cvt.rzi.s64.f64 	%rd260, %fd272;
	shl.b64 	%rd261, %rd260, 3;
	add.s64 	%rd262, %rd3, %rd261;
	ld.local.f64 	%fd273, [%rd262];
	add.f64 	%fd274, %fd273, %fd271;
	ld.shared.v2.f64 	{%fd275, %fd276}, [%r41+32];
	add.f64 	%fd277, %fd4, %fd275;
	cvt.rzi.s64.f64 	%rd263, %fd277;
	shl.b64 	%rd264, %rd263, 3;
	add.s64 	%rd265, %rd3, %rd264;
	ld.local.f64 	%fd278, [%rd265];
	add.f64 	%fd279, %fd278, %fd274;
	add.f64 	%fd280, %fd4, %fd276;
	cvt.rzi.s64.f64 	%rd266, %fd280;
	shl.b64 	%rd267, %rd266, 3;
	add.s64 	%rd268, %rd3, %rd267;
	ld.local.f64 	%fd281, [%rd268];
	add.f64 	%fd282, %fd281, %fd279;
	ld.shared.v2.f64 	{%fd283, %fd284}, [%r41+48];
	add.f64 	%fd285, %fd4, %fd283;
	cvt.rzi.s64.f64 	%rd269, %fd285;
	shl.b64 	%rd270, %rd269, 3;
	add.s64 	%rd271, %rd3, %rd270;
	ld.local.f64 	%fd286, [%rd271];
	add.f64 	%fd287, %fd286, %fd282;
	add.f64 	%fd288, %fd4, %fd284;
	cvt.rzi.s64.f64 	%rd272, %fd288;
	shl.b64 	%rd273, %rd272, 3;
	add.s64 	%rd274, %rd3, %rd273;
	ld.local.f64 	%fd289, [%rd274];
	add.f64 	%fd332, %fd289, %fd287;
	add.s32 	%r41, %r41, 64;
$L__BB0_40:
	and.b64  	%rd275, %rd29, 7;
	setp.eq.s64 	%p27, %rd275, 0;
	@%p27 bra 	$L__BB0_47;
	and.b64  	%rd36, %rd29, 3;
	and.b64  	%rd276, %rd29, 7;
	setp.lt.u64 	%p28, %rd276, 4;
	@%p28 bra 	$L__BB0_43;
	ld.shared.v2.f64 	{%fd291, %fd292}, [%r41];
	add.f64 	%fd293, %fd4, %fd291;
	cvt.rzi.s64.f64 	%rd277, %fd293;
	shl.b64 	%rd278, %rd277, 3;
	add.s64 	%rd279, %rd3, %rd278;
	ld.local.f64 	%fd294, [%rd279];
	add.f64 	%fd295, %fd294, %fd332;
	add.f64 	%fd296, %fd4, %fd292;
	cvt.rzi.s64.f64 	%rd280, %fd296;
	shl.b64 	%rd281, %rd280, 3;
	add.s64 	%rd282, %rd3, %rd281;
	ld.local.f64 	%fd297, [%rd282];
	add.f64 	%fd298, %fd297, %fd295;
	ld.shared.v2.f64 	{%fd299, %fd300}, [%r41+16];
	add.f64 	%fd301, %fd4, %fd299;
	cvt.rzi.s64.f64 	%rd283, %fd301;
	shl.b64 	%rd284, %rd283, 3;
	add.s64 	%rd285, %rd3, %rd284;
	ld.local.f64 	%fd302, [%rd285];
	add.f64 	%fd303, %fd302, %fd298;
	add.f64 	%fd304, %fd4, %fd300;
	cvt.rzi.s64.f64 	%rd286, %fd304;
	shl.b64 	%rd287, %rd286, 3;
	add.s64 	%rd288, %rd3, %rd287;
	ld.local.f64 	%fd305, [%rd288];
	add.f64 	%fd332, %fd305, %fd303;
	add.s32 	%r41, %r41, 32;
$L__BB0_43:
	setp.eq.s64 	%p29, %rd36, 0;
	@%p29 bra 	$L__BB0_47;
	ld.shared.f64 	%fd306, [%r41];
	add.f64 	%fd307, %fd4, %fd306;
	cvt.rzi.s64.f64 	%rd289, %fd307;
	shl.b64 	%rd290, %rd289, 3;
	add.s64 	%rd291, %rd3, %rd290;
	ld.local.f64 	%fd308, [%rd291];
	add.f64 	%fd332, %fd308, %fd332;
	setp.eq.s64 	%p30, %rd36, 1;
	@%p30 bra 	$L__BB0_47;
	ld.shared.f64 	%fd309, [%r41+8];
	add.f64 	%fd310, %fd4, %fd309;
	cvt.rzi.s64.f64 	%rd292, %fd310;
	shl.b64 	%rd293, %rd292, 3;
	add.s64 	%rd294, %rd3, %rd293;
	ld.local.f64 	%fd311, [%rd294];
	add.f64 	%fd332, %fd311, %fd332;
	setp.eq.s64 	%p31, %rd36, 2;
	@%p31 bra 	$L__BB0_47;
	ld.shared.f64 	%fd312, [%r41+16];
	add.f64 	%fd313, %fd4, %fd312;
	cvt.rzi.s64.f64 	%rd295, %fd313;
	shl.b64 	%rd296, %rd295, 3;
	add.s64 	%rd297, %rd3, %rd296;
	ld.local.f64 	%fd314, [%rd297];
	add.f64 	%fd332, %fd314, %fd332;
$L__BB0_47:
	add.f64 	%fd333, %fd332, %fd333;
$L__BB0_48:
	bar.sync 	0;
	mov.u32 	%r38, %ntid.x;
	cvt.u64.u32 	%rd298, %r38;
	add.s64 	%rd310, %rd310, %rd298;
	setp.lt.s64 	%p32, %rd310, %rd24;
	sub.s64 	%rd309, %rd309, %rd298;
	@%p32 bra 	$L__BB0_13;
$L__BB0_49:
	setp.ge.s64 	%p33, %rd308, %rd15;
	@%p33 bra 	$L__BB0_51;
	ld.global.u64 	%rd313, [%rd23+16];
$L__BB0_51:
	setp.lt.s64 	%p34, %rd308, %rd15;
	@%p34 bra 	$L__BB0_9;
$L__BB0_52:
	setp.ge.s64 	%p35, %rd17, %rd11;
	@%p35 bra 	$L__BB0_54;
	ld.param.u64 	%rd302, [GpuConv1DOnDevice_ranges_param_7];
	cvta.to.global.u64 	%rd299, %rd302;
	shl.b64 	%rd300, %rd17, 3;
	add.s64 	%rd301, %rd299, %rd300;
	st.global.f64 	[%rd301], %fd333;
$L__BB0_54:
	ret;

}


// ===== COMPILED SASS (sm_100) =====

	.target	sm_100

	.elftype	@"ET_EXEC"


//--------------------- .note.nv.tkinfo           --------------------------
	.section	.note.nv.tkinfo,"",@"SHT_NOTE"
	.sectionflags	@"SHF_NOTE_NV_TKINFO"
	.tkinfo
        /*0018*/ 	.word	0x00000002
        /*0030*/ 	.string	""
        /*0030*/ 	.string	"ptxas"
        /*0030*/ 	.string	"Cuda compilation tools, release 13.0, V13.0.88"
        /*0030*/ 	.string	"Build cuda_13.0.r13.0/compiler.36424714_0"
        /*0030*/ 	.string	"-arch sm_100 -m 64 "



//--------------------- .note.nv.cuinfo           --------------------------
	.section	.note.nv.cuinfo,"",@"SHT_NOTE"
	.sectionflags	@"SHF_NOTE_NV_CUINFO"
        /*0018*/ 	.short	0x0002
        /*001a*/ 	.short	0x0064
        /*001c*/ 	.short	0x0082
	.zero		2


//--------------------- .nv.info                  --------------------------
	.section	.nv.info,"",@"SHT_CUDA_INFO"
	.align	4


	//----- nvinfo : EIATTR_REGCOUNT
	.align		4
        /*0000*/ 	.byte	0x04, 0x2f
        /*0002*/ 	.short	(.L_1 - .L_0)
	.align		4
.L_0:
        /*0004*/ 	.word	index@(GpuConv1DOnDevice_ranges)
        /*0008*/ 	.word	0x00000020


	//----- nvinfo : EIATTR_FRAME_SIZE
	.align		4
.L_1:
        /*000c*/ 	.byte	0x04, 0x11
        /*000e*/ 	.short	(.L_3 - .L_2)
	.align		4
.L_2:
        /*0010*/ 	.word	index@(GpuConv1DOnDevice_ranges)
        /*0014*/ 	.word	0x00000060


	//----- nvinfo : EIATTR_MIN_STACK_SIZE
	.align		4
.L_3:
        /*0018*/ 	.byte	0x04, 0x12
        /*001a*/ 	.short	(.L_5 - .L_4)
	.align		4
.L_4:
        /*001c*/ 	.word	index@(GpuConv1DOnDevice_ranges)
        /*0020*/ 	.word	0x00000060
.L_5:


//--------------------- .nv.compat                --------------------------
	.section	.nv.compat,"",@"SHT_CUDA_COMPAT_INFO"
	.align	4
        /*0000*/ 	.byte	0x02, 0x09, 0x00, 0x00, 0x02, 0x02, 0x01, 0x00, 0x02, 0x05, 0x05, 0x00, 0x03, 0x07, 0x01, 0x01
        /*0010*/ 	.byte	0x02, 0x03, 0x00, 0x00, 0x02, 0x06, 0x01, 0x00, 0x04, 0x0b, 0x08, 0x00, 0x01, 0x00, 0x00, 0x00
        /*0020*/ 	.byte	0x00, 0x00, 0x00, 0x00


//--------------------- .nv.info.GpuConv1DOnDevice_ranges --------------------------
	.section	.nv.info.GpuConv1DOnDevice_ranges,"",@"SHT_CUDA_INFO"
	.sectionflags	@""
	.align	4


	//----- nvinfo : EIATTR_CUDA_API_VERSION
	.align		4
        /*0000*/ 	.byte	0x04, 0x37
        /*0002*/ 	.short	(.L_7 - .L_6)
.L_6:
        /*0004*/ 	.word	0x00000082


	//----- nvinfo : EIATTR_KPARAM_INFO
	.align		4
.L_7:
        /*0008*/ 	.byte	0x04, 0x17
        /*000a*/ 	.short	(.L_9 - .L_8)
.L_8:
        /*000c*/ 	.word	0x00000000
        /*0010*/ 	.short	0x0008
        /*0012*/ 	.short	0x0040
        /*0014*/ 	.byte	0x00, 0xf5, 0x21, 0x00


	//----- nvinfo : EIATTR_KPARAM_INFO
	.align		4
.L_9:
        /*0018*/ 	.byte	0x04, 0x17
        /*001a*/ 	.short	(.L_11 - .L_10)
.L_10:
        /*001c*/ 	.word	0x00000000
        /*0020*/ 	.short	0x0007
        /*0022*/ 	.short	0x0038
        /*0024*/ 	.byte	0x00, 0xf5, 0x21, 0x00


	//----- nvinfo : EIATTR_KPARAM_INFO
	.align		4
.L_11:
        /*0028*/ 	.byte	0x04, 0x17
        /*002a*/ 	.short	(.L_13 - .L_12)
.L_12:
        /*002c*/ 	.word	0x00000000
        /*0030*/ 	.short	0x0006
        /*0032*/ 	.short	0x0030
        /*0034*/ 	.byte	0x00, 0xf5, 0x21, 0x00


	//----- nvinfo : EIATTR_KPARAM_INFO
	.align		4
.L_13:
        /*0038*/ 	.byte	0x04, 0x17
        /*003a*/ 	.short	(.L_15 - .L_14)
.L_14:
        /*003c*/ 	.word	0x00000000
        /*0040*/ 	.short	0x0005
        /*0042*/ 	.short	0x0028
        /*0044*/ 	.byte	0x00, 0xf5, 0x21, 0x00


	//----- nvinfo : EIATTR_KPARAM_INFO
	.align		4
.L_15:
        /*0048*/ 	.byte	0x04, 0x17
        /*004a*/ 	.short	(.L_17 - .L_16)
.L_16:
        /*004c*/ 	.word	0x00000000
        /*0050*/ 	.short	0x0004
        /*0052*/ 	.short	0x0020
        /*0054*/ 	.byte	0x00, 0xf5, 0x21, 0x00


	//----- nvinfo : EIATTR_KPARAM_INFO
	.align		4
.L_17:
        /*0058*/ 	.byte	0x04, 0x17
        /*005a*/ 	.short	(.L_19 - .L_18)
.L_18:
        /*005c*/ 	.word	0x00000000
        /*0060*/ 	.short	0x0003
        /*0062*/ 	.short	0x0018
        /*0064*/ 	.byte	0x00, 0xf5, 0x21, 0x00


	//----- nvinfo : EIATTR_KPARAM_INFO
	.align		4
.L_19:
        /*0068*/ 	.byte	0x04, 0x17
        /*006a*/ 	.short	(.L_21 - .L_20)
.L_20:
        /*006c*/ 	.word	0x00000000
        /*0070*/ 	.short	0x0002
        /*0072*/ 	.short	0x0010
        /*0074*/ 	.byte	0x00, 0xf0, 0x11, 0x00


	//----- nvinfo : EIATTR_KPARAM_INFO
	.align		4
.L_21:
        /*0078*/ 	.byte	0x04, 0x17
        /*007a*/ 	.short	(.L_23 - .L_22)
.L_22:
        /*007c*/ 	.word	0x00000000
        /*0080*/ 	.short	0x0001
        /*0082*/ 	.short	0x0008
        /*0084*/ 	.byte	0x00, 0xf0, 0x21, 0x00


	//----- nvinfo : EIATTR_KPARAM_INFO
	.align		4
.L_23:
        /*0088*/ 	.byte	0x04, 0x17
        /*008a*/ 	.short	(.L_25 - .L_24)
.L_24:
        /*008c*/ 	.word	0x00000000
        /*0090*/ 	.short	0x0000
        /*0092*/ 	.short	0x0000
        /*0094*/ 	.byte	0x00, 0xf0, 0x21, 0x00


	//----- nvinfo : EIATTR_SPARSE_MMA_MASK
	.align		4
.L_25:
        /*0098*/ 	.byte	0x03, 0x50
        /*009a*/ 	.short	0x0000


	//----- nvinfo : EIATTR_MAXREG_COUNT
	.align		4
        /*009c*/ 	.byte	0x03, 0x1b
        /*009e*/ 	.short	0x00ff


	//----- nvinfo : EIATTR_NUM_BARRIERS
	.align		4
        /*00a0*/ 	.byte	0x02, 0x4c
        /*00a2*/ 	.byte	0x01
	.zero		1


	//----- nvinfo : EIATTR_MERCURY_ISA_VERSION
	.align		4
        /*00a4*/ 	.byte	0x03, 0x5f
        /*00a6*/ 	.short	0x0101


	//----- nvinfo : EIATTR_VRC_CTA_INIT_COUNT
	.align		4
        /*00a8*/ 	.byte	0x02, 0x4a
	.zero		1
	.zero		1


	//----- nvinfo : EIATTR_EXIT_INSTR_OFFSETS
	.align		4
        /*00ac*/ 	.byte	0x04, 0x1c
        /*00ae*/ 	.short	(.L_27 - .L_26)


	//   ....[0]....
.L_26:
        /*00b0*/ 	.word	0x000028d0


	//   ....[1]....
        /*00b4*/ 	.word	0x00002920


	//----- nvinfo : EIATTR_CRS_STACK_SIZE
	.align		4
.L_27:
        /*00b8*/ 	.byte	0x04, 0x1e
        /*00ba*/ 	.short	(.L_29 - .L_28)
.L_28:
        /*00bc*/ 	.word	0x00000000


	//----- nvinfo : EIATTR_CBANK_PARAM_SIZE
	.align		4
.L_29:
        /*00c0*/ 	.byte	0x03, 0x19
        /*00c2*/ 	.short	0x0048


	//----- nvinfo : EIATTR_PARAM_CBANK
	.align		4
        /*00c4*/ 	.byte	0x04, 0x0a
        /*00c6*/ 	.short	(.L_31 - .L_30)
	.align		4
.L_30:
        /*00c8*/ 	.word	index@(.nv.constant0.GpuConv1DOnDevice_ranges)
        /*00cc*/ 	.short	0x0380
        /*00ce*/ 	.short	0x0048


	//----- nvinfo : EIATTR_SW_WAR
	.align		4
.L_31:
        /*00d0*/ 	.byte	0x04, 0x36
        /*00d2*/ 	.short	(.L_33 - .L_32)
.L_32:
        /*00d4*/ 	.word	0x00000008
.L_33:


//--------------------- .nv.callgraph             --------------------------
	.section	.nv.callgraph,"",@"SHT_CUDA_CALLGRAPH"
	.align	4
	.sectionentsize	8
	.align		4
        /*0000*/ 	.word	0x00000000
	.align		4
        /*0004*/ 	.word	0xffffffff
	.align		4
        /*0008*/ 	.word	0x00000000
	.align		4
        /*000c*/ 	.word	0xfffffffe
	.align		4
        /*0010*/ 	.word	0x00000000
	.align		4
        /*0014*/ 	.word	0xfffffffd
	.align		4
        /*0018*/ 	.word	0x00000000
	.align		4
        /*001c*/ 	.word	0xfffffffc


//--------------------- .text.GpuConv1DOnDevice_ranges --------------------------
	.section	.text.GpuConv1DOnDevice_ranges,"ax",@progbits
	.align	128
        .global         GpuConv1DOnDevice_ranges
        .type           GpuConv1DOnDevice_ranges,@function
        .size           GpuConv1DOnDevice_ranges,(.L_x_23 - GpuConv1DOnDevice_ranges)
        .other          GpuConv1DOnDevice_ranges,@"STO_CUDA_ENTRY STV_DEFAULT"
GpuConv1DOnDevice_ranges:
.text.GpuConv1DOnDevice_ranges:
[----:B------:R-:W0:Y:S01]  /*0000*/  LDC R1, c[0x0][0x37c] ;  /* 0x0000df00ff017b82 */ /* 0x000e220000000800 */
[----:B------:R-:W1:Y:S07]  /*0010*/  S2R R15, SR_CTAID.X ;  /* 0x00000000000f7919 */ /* 0x000e6e0000002500 */
[----:B------:R-:W2:Y:S01]  /*0020*/  LDC.64 R2, c[0x0][0x3a0] ;  /* 0x0000e800ff027b82 */ /* 0x000ea20000000a00 */
[----:B------:R-:W3:Y:S01]  /*0030*/  LDCU.64 UR16, c[0x0][0x358] ;  /* 0x00006b00ff1077ac */ /* 0x000ee20008000a00 */
[----:B0-----:R-:W-:-:S06]  /*0040*/  VIADD R1, R1, 0xffffffa0 ;  /* 0xffffffa001017836 */ /* 0x001fcc0000000000 */
[----:B------:R-:W0:Y:S08]  /*0050*/  LDC R0, c[0x0][0x390] ;  /* 0x0000e400ff007b82 */ /* 0x000e300000000800 */
[----:B------:R-:W4:Y:S01]  /*0060*/  LDC.64 R24, c[0x0][0x3a8] ;  /* 0x0000ea00ff187b82 */ /* 0x000f220000000a00 */
[----:B-1----:R-:W-:-:S04]  /*0070*/  IMAD R15, R15, 0x3, RZ ;  /* 0x000000030f0f7824 */ /* 0x002fc800078e02ff */
[----:B--2---:R-:W-:-:S06]  /*0080*/  IMAD.WIDE.U32 R8, R15, 0x8, R2 ;  /* 0x000000080f087825 */ /* 0x004fcc00078e0002 */
[----:B---3--:R-:W2:Y:S01]  /*0090*/  LDG.E.64 R8, desc[UR16][R8.64] ;  /* 0x0000001008087981 */ /* 0x008ea2000c1e1b00 */
[----:B0-----:R-:W-:Y:S01]  /*00a0*/  ISETP.GE.AND P1, PT, R0, 0x1, PT ;  /* 0x000000010000780c */ /* 0x001fe20003f26270 */
[----:B------:R-:W-:-:S12]  /*00b0*/  VIADD R13, R15, 0x2 ;  /* 0x000000020f0d7836 */ /* 0x000fd80000000000 */
[----:B------:R-:W0:Y:S01]  /*00c0*/  @P1 LDC.64 R4, c[0x0][0x398] ;  /* 0x0000e600ff041b82 */ /* 0x000e220000000a00 */
[----:B------:R-:W-:Y:S02]  /*00d0*/  VIADD R23, R15, 0x1 ;  /* 0x000000010f177836 */ /* 0x000fe40000000000 */
[----:B------:R-:W-:-:S06]  /*00e0*/  IMAD.WIDE.U32 R18, R13, 0x8, R2 ;  /* 0x000000080d127825 */ /* 0x000fcc00078e0002 */
[----:B------:R-:W5:Y:S01]  /*00f0*/  LDG.E.64 R18, desc[UR16][R18.64] ;  /* 0x0000001012127981 */ /* 0x000f62000c1e1b00 */
[----:B0-----:R-:W-:-:S06]  /*0100*/  @P1 IMAD.WIDE.U32 R10, R13, 0x8, R4 ;  /* 0x000000080d0a1825 */ /* 0x001fcc00078e0004 */
[----:B------:R-:W3:Y:S01]  /*0110*/  @P1 LDG.E.64 R10, desc[UR16][R10.64] ;  /* 0x000000100a0a1981 */ /* 0x000ee2000c1e1b00 */
[----:B------:R-:W-:-:S04]  /*0120*/  @P1 IMAD.WIDE.U32 R16, R23, 0x8, R4 ;  /* 0x0000000817101825 */ /* 0x000fc800078e0004 */
[----:B------:R-:W-:Y:S01]  /*0130*/  @P1 IMAD.WIDE.U32 R14, R15, 0x8, R4 ;  /* 0x000000080f0e1825 */ /* 0x000fe200078e0004 */
[----:B------:R0:W5:Y:S03]  /*0140*/  @P1 LDG.E.64 R28, desc[UR16][R16.64] ;  /* 0x00000010101c1981 */ /* 0x000166000c1e1b00 */
[----:B------:R-:W-:Y:S01]  /*0150*/  IMAD.WIDE.U32 R22, R23, 0x8, R2 ;  /* 0x0000000817167825 */ /* 0x000fe200078e0002 */
[----:B------:R0:W5:Y:S04]  /*0160*/  @P1 LDG.E.64 R6, desc[UR16][R14.64] ;  /* 0x000000100e061981 */ /* 0x000168000c1e1b00 */
[----:B------:R0:W5:Y:S01]  /*0170*/  LDG.E.64 R2, desc[UR16][R22.64] ;  /* 0x0000001016027981 */ /* 0x000162000c1e1b00 */
[----:B--2---:R-:W-:-:S02]  /*0180*/  ISETP.GE.U32.AND P0, PT, R8, 0x1, PT ;  /* 0x000000010800780c */ /* 0x004fc40003f06070 */
[C---:B----4-:R-:W-:Y:S02]  /*0190*/  LEA R24, P2, R8.reuse, R24, 0x3 ;  /* 0x0000001808187211 */ /* 0x050fe400078418ff */
[----:B------:R-:W-:Y:S02]  /*01a0*/  ISETP.GE.AND.EX P0, PT, R9, RZ, PT, P0 ;  /* 0x000000ff0900720c */ /* 0x000fe40003f06300 */
[----:B------:R-:W-:-:S05]  /*01b0*/  LEA.HI.X R25, R8, R25, R9, 0x3, P2 ;  /* 0x0000001908197211 */ /* 0x000fca00010f1c09 */
[----:B------:R-:W2:Y:S06]  /*01c0*/  LDG.E.64 R8, desc[UR16][R24.64] ;  /* 0x0000001018087981 */ /* 0x000eac000c1e1b00 */
[----:B------:R-:W4:Y:S01]  /*01d0*/  @P0 LDG.E.64 R20, desc[UR16][R24.64+-0x8] ;  /* 0xfffff81018140981 */ /* 0x000f22000c1e1b00 */
[----:B------:R-:W1:Y:S01]  /*01e0*/  S2R R5, SR_TID.X ;  /* 0x0000000000057919 */ /* 0x000e620000002100 */
[----:B------:R-:W-:Y:S01]  /*01f0*/  ISETP.NE.AND P2, PT, R0, RZ, PT ;  /* 0x000000ff0000720c */ /* 0x000fe20003f45270 */
[----:B------:R-:W-:Y:S01]  /*0200*/  HFMA2 R0, -RZ, RZ, 0, 0 ;  /* 0x00000000ff007431 */ /* 0x000fe200000001ff */
[----:B------:R-:W-:Y:S01]  /*0210*/  UMOV UR6, URZ ;  /* 0x000000ff00067c82 */ /* 0x000fe20008000000 */
[----:B------:R-:W-:Y:S01]  /*0220*/  UMOV UR7, URZ ;  /* 0x000000ff00077c82 */ /* 0x000fe20008000000 */
[----:B---3--:R-:W-:-:S02]  /*0230*/  @P1 IMAD R13, R11, 0xc, RZ ;  /* 0x0000000c0b0d1824 */ /* 0x008fc400078e02ff */
[----:B------:R-:W-:-:S04]  /*0240*/  @P1 IMAD.WIDE.U32 R10, R10, 0xc, RZ ;  /* 0x0000000c0a0a1825 */ /* 0x000fc800078e00ff */
[----:B------:R-:W-:Y:S01]  /*0250*/  @P1 IMAD.IADD R0, R11, 0x1, R13 ;  /* 0x000000010b001824 */ /* 0x000fe200078e020d */
[----:B--2---:R-:W-:Y:S02]  /*0260*/  R2UR UR18, R8 ;  /* 0x00000000081272ca */ /* 0x004fe400000e0000 */
[----:B------:R-:W-:Y:S01]  /*0270*/  R2UR UR19, R9 ;  /* 0x00000000091372ca */ /* 0x000fe200000e0000 */
[----:B------:R-:W-:Y:S01]  /*0280*/  IMAD.MOV.U32 R9, RZ, RZ, RZ ;  /* 0x000000ffff097224 */ /* 0x000fe200078e00ff */
[----:B----4-:R-:W-:Y:S02]  /*0290*/  @P0 R2UR UR6, R20 ;  /* 0x00000000140602ca */ /* 0x010fe400000e0000 */
[----:B------:R-:W-:Y:S01]  /*02a0*/  @P0 R2UR UR7, R21 ;  /* 0x00000000150702ca */ /* 0x000fe200000e0000 */
[----:B------:R-:W-:Y:S01]  /*02b0*/  @P1 IMAD.MOV.U32 R9, RZ, RZ, R10 ;  /* 0x000000ffff091224 */ /* 0x000fe200078e000a */
[----:B01----:R-:W-:-:S13]  /*02c0*/  @P2 BRA `(.L_x_0) ;  /* 0x0000000000542947 */ /* 0x003fda0003800000 */
[----:B------:R-:W0:Y:S02]  /*02d0*/  LDC.64 R16, c[0x0][0x3c0] ;  /* 0x0000f000ff107b82 */ /* 0x000e240000000a00 */
[----:B0-----:R-:W2:Y:S04]  /*02e0*/  LDG.E.64 R16, desc[UR16][R16.64] ;  /* 0x0000001010107981 */ /* 0x001ea8000c1e1b00 */
[----:B--2---:R-:W2:Y:S04]  /*02f0*/  LDG.E.64 R8, desc[UR16][R16.64] ;  /* 0x0000001010087981 */ /* 0x004ea8000c1e1b00 */
[----:B------:R-:W2:Y:S04]  /*0300*/  LDG.E.64 R10, desc[UR16][R16.64+0x8] ;  /* 0x00000810100a7981 */ /* 0x000ea8000c1e1b00 */
[----:B------:R-:W3:Y:S04]  /*0310*/  LDG.E.64 R12, desc[UR16][R16.64+0x10] ;  /* 0x00001010100c7981 */ /* 0x000ee8000c1e1b00 */
[----:B------:R-:W3:Y:S04]  /*0320*/  LDG.E.64 R14, desc[UR16][R16.64+0x18] ;  /* 0x00001810100e7981 */ /* 0x000ee8000c1e1b00 */
[----:B------:R-:W4:Y:S04]  /*0330*/  LDG.E.64 R20, desc[UR16][R16.64+0x40] ;  /* 0x0000401010147981 */ /* 0x000f28000c1e1b00 */
[----:B------:R-:W4:Y:S04]  /*0340*/  LDG.E.64 R22, desc[UR16][R16.64+0x48] ;  /* 0x0000481010167981 */ /* 0x000f28000c1e1b00 */
[----:B------:R-:W4:Y:S04]  /*0350*/  LDG.E.64 R24, desc[UR16][R16.64+0x50] ;  /* 0x0000501010187981 */ /* 0x000f28000c1e1b00 */
[----:B------:R-:W4:Y:S04]  /*0360*/  LDG.E.64 R26, desc[UR16][R16.64+0x58] ;  /* 0x00005810101a7981 */ /* 0x000f28000c1e1b00 */
[----:B--2---:R0:W-:Y:S04]  /*0370*/  STL.128 [R1], R8 ;  /* 0x0000000801007387 */ /* 0x0041e80000100c00 */
[----:B---3--:R1:W-:Y:S04]  /*0380*/  STL.128 [R1+0x10], R12 ;  /* 0x0000100c01007387 */ /* 0x0083e80000100c00 */
[----:B0-----:R-:W2:Y:S04]  /*0390*/  LDG.E.64 R8, desc[UR16][R16.64+0x20] ;  /* 0x0000201010087981 */ /* 0x001ea8000c1e1b00 */
[----:B------:R-:W2:Y:S04]  /*03a0*/  LDG.E.64 R10, desc[UR16][R16.64+0x28] ;  /* 0x00002810100a7981 */ /* 0x000ea8000c1e1b00 */
[----:B-1----:R-:W3:Y:S04]  /*03b0*/  LDG.E.64 R12, desc[UR16][R16.64+0x30] ;  /* 0x00003010100c7981 */ /* 0x002ee8000c1e1b00 */
[----:B------:R-:W3:Y:S04]  /*03c0*/  LDG.E.64 R14, desc[UR16][R16.64+0x38] ;  /* 0x00003810100e7981 */ /* 0x000ee8000c1e1b00 */
[----:B----4-:R1:W-:Y:S04]  /*03d0*/  STL.128 [R1+0x40], R20 ;  /* 0x0000401401007387 */ /* 0x0103e80000100c00 */
[----:B------:R1:W-:Y:S04]  /*03e0*/  STL.128 [R1+0x50], R24 ;  /* 0x0000501801007387 */ /* 0x0003e80000100c00 */
[----:B--2---:R1:W-:Y:S04]  /*03f0*/  STL.128 [R1+0x20], R8 ;  /* 0x0000200801007387 */ /* 0x0043e80000100c00 */
[----:B---3--:R1:W-:Y:S01]  /*0400*/  STL.128 [R1+0x30], R12 ;  /* 0x0000300c01007387 */ /* 0x0083e20000100c00 */
[----:B------:R-:W-:Y:S05]  /*0410*/  BRA `(.L_x_1) ;  /* 0x0000000000587947 */ /* 0x000fea0003800000 */
.L_x_0:
[----:B------:R-:W0:Y:S02]  /*0420*/  LDC.64 R20, c[0x0][0x3c0] ;  /* 0x0000f000ff147b82 */ /* 0x000e240000000a00 */
[----:B0-----:R-:W2:Y:S02]  /*0430*/  LDG.E.64 R20, desc[UR16][R20.64] ;  /* 0x0000001014147981 */ /* 0x001ea4000c1e1b00 */
[----:B--2---:R-:W-:-:S04]  /*0440*/  LEA R16, P0, R9, R20, 0x3 ;  /* 0x0000001409107211 */ /* 0x004fc800078018ff */
[----:B------:R-:W-:-:S05]  /*0450*/  LEA.HI.X R17, R9, R21, R0, 0x3, P0 ;  /* 0x0000001509117211 */ /* 0x000fca00000f1c00 */
[----:B------:R-:W2:Y:S04]  /*0460*/  LDG.E.64 R8, desc[UR16][R16.64] ;  /* 0x0000001010087981 */ /* 0x000ea8000c1e1b00 */
        /* <DEDUP_REMOVED lines=16> */
[----:B---3--:R0:W-:Y:S02]  /*0570*/  STL.128 [R1+0x30], R12 ;  /* 0x0000300c01007387 */ /* 0x0081e40000100c00 */
.L_x_1:
[----:B------:R-:W-:Y:S01]  /*0580*/  UISETP.GE.U32.AND UP0, UPT, UR6, UR18, UPT ;  /* 0x000000120600728c */ /* 0x000fe2000bf06070 */
[----:B-----5:R-:W-:Y:S02]  /*0590*/  IADD3 R0, P0, PT, R2, R5, RZ ;  /* 0x0000000502007210 */ /* 0x020fe40007f1e0ff */
[----:B01----:R-:W-:Y:S01]  /*05a0*/  CS2R R20, SRZ ;  /* 0x0000000000147805 */ /* 0x003fe2000001ff00 */
[----:B------:R-:W-:Y:S01]  /*05b0*/  UISETP.GE.AND.EX UP0, UPT, UR7, UR19, UPT, UP0 ;  /* 0x000000130700728c */ /* 0x000fe2000bf06300 */
[----:B------:R-:W-:-:S08]  /*05c0*/  IADD3.X R3, PT, PT, RZ, R3, RZ, P0, !PT ;  /* 0x00000003ff037210 */ /* 0x000fd000007fe4ff */
[----:B------:R-:W-:Y:S05]  /*05d0*/  BRA.U UP0, `(.L_x_2) ;  /* 0x0000002100b47547 */ /* 0x000fea000b800000 */
[----:B------:R-:W0:Y:S02]  /*05e0*/  LDCU.64 UR4, c[0x0][0x3b0] ;  /* 0x00007600ff0477ac */ /* 0x000e240008000a00 */
[----:B0-----:R-:W-:-:S04]  /*05f0*/  ULEA UR4, UP0, UR6, UR4, 0x4 ;  /* 0x0000000406047291 */ /* 0x001fc8000f8020ff */
[----:B------:R-:W-:Y:S02]  /*0600*/  ULEA.HI.X UR5, UR6, UR5, UR7, 0x4, UP0 ;  /* 0x0000000506057291 */ /* 0x000fe400080f2407 */
[----:B------:R-:W-:-:S04]  /*0610*/  IMAD.U32 R8, RZ, RZ, UR4 ;  /* 0x00000004ff087e24 */ /* 0x000fc8000f8e00ff */
[----:B------:R-:W-:-:S06]  /*0620*/  IMAD.U32 R9, RZ, RZ, UR5 ;  /* 0x00000005ff097e24 */ /* 0x000fcc000f8e00ff */
[----:B------:R-:W2:Y:S01]  /*0630*/  LDG.E.64 R8, desc[UR16][R8.64] ;  /* 0x0000001008087981 */ /* 0x000ea2000c1e1b00 */
[----:B------:R-:W0:Y:S01]  /*0640*/  S2UR UR5, SR_CgaCtaId ;  /* 0x00000000000579c3 */ /* 0x000e220000008800 */
[----:B------:R-:W-:Y:S01]  /*0650*/  UMOV UR4, 0x400 ;  /* 0x0000040000047882 */ /* 0x000fe20000000000 */
[----:B------:R-:W-:Y:S02]  /*0660*/  IADD3 R2, P0, PT, R6, R0, RZ ;  /* 0x0000000006027210 */ /* 0x000fe40007f1e0ff */
[----:B------:R-:W-:Y:S01]  /*0670*/  CS2R R20, SRZ ;  /* 0x0000000000147805 */ /* 0x000fe2000001ff00 */
[----:B------:R-:W1:Y:S02]  /*0680*/  LDCU UR15, c[0x0][0x360] ;  /* 0x00006c00ff0f77ac */ /* 0x000e640008000800 */
[----:B------:R-:W-:-:S05]  /*0690*/  IMAD.X R7, R7, 0x1, R3, P0 ;  /* 0x0000000107077824 */ /* 0x000fca00000e0603 */
[----:B------:R-:W-:Y:S01]  /*06a0*/  SHF.L.U64.HI R4, R2, 0x3, R7 ;  /* 0x0000000302047819 */ /* 0x000fe20000010207 */
[----:B0-----:R-:W-:-:S06]  /*06b0*/  ULEA UR4, UR5, UR4, 0x18 ;  /* 0x0000000405047291 */ /* 0x001fcc000f8ec0ff */
[----:B------:R-:W-:-:S05]  /*06c0*/  MOV R16, UR4 ;  /* 0x0000000400107c02 */ /* 0x000fca0008000f00 */
[----:B------:R-:W-:Y:S01]  /*06d0*/  IMAD R6, R5, 0x8, R16 ;  /* 0x0000000805067824 */ /* 0x000fe200078e0210 */
[----:B--2---:R-:W-:Y:S02]  /*06e0*/  R2UR UR13, R8 ;  /* 0x00000000080d72ca */ /* 0x004fe400000e0000 */
[----:B-1----:R-:W-:-:S15]  /*06f0*/  R2UR UR14, R9 ;  /* 0x00000000090e72ca */ /* 0x002fde00000e0000 */
.L_x_21:
[----:B------:R-:W-:Y:S02]  /*0700*/  UIADD3 UR4, UP0, UPT, UR6, 0x1, URZ ;  /* 0x0000000106047890 */ /* 0x000fe4000ff1e0ff */
[----:B------:R-:W-:Y:S01]  /*0710*/  UMOV UR9, UR6 ;  /* 0x0000000600097c82 */ /* 0x000fe20008000000 */
[----:B------:R-:W-:Y:S01]  /*0720*/  UMOV UR10, UR7 ;  /* 0x00000007000a7c82 */ /* 0x000fe20008000000 */
[----:B------:R-:W-:Y:S02]  /*0730*/  UIADD3.X UR5, UPT, UPT, URZ, UR7, URZ, UP0, !UPT ;  /* 0x00000007ff057290 */ /* 0x000fe400087fe4ff */
[----:B------:R-:W-:Y:S02]  /*0740*/  UISETP.GE.U32.AND UP1, UPT, UR4, UR18, UPT ;  /* 0x000000120400728c */ /* 0x000fe4000bf26070 */
[----:B------:R-:W-:Y:S02]  /*0750*/  UISETP.GE.U32.AND UP0, UPT, UR4, UR18, UPT ;  /* 0x000000120400728c */ /* 0x000fe4000bf06070 */
[----:B------:R-:W-:-:S02]  /*0760*/  UISETP.GE.AND.EX UP1, UPT, UR5, UR19, UPT, UP1 ;  /* 0x000000130500728c */ /* 0x000fc4000bf26310 */
[----:B------:R-:W-:Y:S01]  /*0770*/  UISETP.GE.AND.EX UP0, UPT, UR5, UR19, UPT, UP0 ;  /* 0x000000130500728c */ /* 0x000fe2000bf06300 */
[----:B------:R-:W-:Y:S01]  /*0780*/  UMOV UR6, UR4 ;  /* 0x0000000400067c82 */ /* 0x000fe20008000000 */
[----:B------:R-:W-:-:S05]  /*0790*/  UMOV UR7, UR5 ;  /* 0x0000000500077c82 */ /* 0x000fca0008000000 */
[----:B0----5:R-:W-:Y:S05]  /*07a0*/  BRA.U UP1, `(.L_x_3) ;  /* 0x0000000101287547 */ /* 0x021fea000b800000 */
[----:B------:R-:W0:Y:S02]  /*07b0*/  LDCU.64 UR4, c[0x0][0x3b0] ;  /* 0x00007600ff0477ac */ /* 0x000e240008000a00 */
[----:B0-----:R-:W-:-:S04]  /*07c0*/  ULEA UR4, UP1, UR9, UR4, 0x4 ;  /* 0x0000000409047291 */ /* 0x001fc8000f8220ff */
[----:B------:R-:W-:Y:S02]  /*07d0*/  ULEA.HI.X UR5, UR9, UR5, UR10, 0x4, UP1 ;  /* 0x0000000509057291 */ /* 0x000fe400088f240a */
[----:B------:R-:W-:-:S04]  /*07e0*/  IMAD.U32 R8, RZ, RZ, UR4 ;  /* 0x00000004ff087e24 */ /* 0x000fc8000f8e00ff */
[----:B------:R-:W-:-:S05]  /*07f0*/  IMAD.U32 R9, RZ, RZ, UR5 ;  /* 0x00000005ff097e24 */ /* 0x000fca000f8e00ff */
[----:B------:R-:W2:Y:S04]  /*0800*/  LDG.E.64 R10, desc[UR16][R8.64+0x10] ;  /* 0x00001010080a7981 */ /* 0x000ea8000c1e1b00 */
[----:B------:R-:W2:Y:S02]  /*0810*/  LDG.E.64 R12, desc[UR16][R8.64+0x8] ;  /* 0x00000810080c7981 */ /* 0x000ea4000c1e1b00 */
[----:B--2---:R-:W-:-:S04]  /*0820*/  ISETP.NE.U32.AND P0, PT, R10, R12, PT ;  /* 0x0000000c0a00720c */ /* 0x004fc80003f05070 */
[----:B------:R-:W-:-:S13]  /*0830*/  ISETP.NE.AND.EX P0, PT, R11, R13, PT, P0 ;  /* 0x0000000d0b00720c */ /* 0x000fda0003f05300 */
[----:B------:R-:W-:Y:S05]  /*0840*/  @!P0 BRA `(.L_x_4) ;  /* 0x0000002000148947 */ /* 0x000fea0003800000 */
.L_x_3:
[----:B------:R-:W0:Y:S02]  /*0850*/  LDCU.64 UR4, c[0x0][0x3b0] ;  /* 0x00007600ff0477ac */ /* 0x000e240008000a00 */
[----:B0-----:R-:W-:-:S04]  /*0860*/  ULEA UR8, UP1, UR9, UR4, 0x4 ;  /* 0x0000000409087291 */ /* 0x001fc8000f8220ff */
[----:B------:R-:W-:Y:S02]  /*0870*/  ULEA.HI.X UR9, UR9, UR5, UR10, 0x4, UP1 ;  /* 0x0000000509097291 */ /* 0x000fe400088f240a */
[----:B------:R-:W-:-:S04]  /*0880*/  MOV R8, UR8 ;  /* 0x0000000800087c02 */ /* 0x000fc80008000f00 */
[----:B------:R-:W-:-:S06]  /*0890*/  IMAD.U32 R9, RZ, RZ, UR9 ;  /* 0x00000009ff097e24 */ /* 0x000fcc000f8e00ff */
[----:B------:R-:W2:Y:S02]  /*08a0*/  LDG.E.64 R8, desc[UR16][R8.64+0x8] ;  /* 0x0000081008087981 */ /* 0x000ea4000c1e1b00 */
[----:B--2---:R-:W-:Y:S02]  /*08b0*/  R2UR UR22, R8 ;  /* 0x00000000081672ca */ /* 0x004fe400000e0000 */
[----:B------:R-:W-:-:S11]  /*08c0*/  R2UR UR23, R9 ;  /* 0x00000000091772ca */ /* 0x000fd600000e0000 */
[----:B------:R-:W-:-:S04]  /*08d0*/  UISETP.GT.U32.AND UP1, UPT, UR22, UR13, UPT ;  /* 0x0000000d1600728c */ /* 0x000fc8000bf24070 */
[----:B------:R-:W-:-:S09]  /*08e0*/  UISETP.GT.AND.EX UP1, UPT, UR23, UR14, UPT, UP1 ;  /* 0x0000000e1700728c */ /* 0x000fd2000bf24310 */
[----:B------:R-:W-:Y:S05]  /*08f0*/  BRA.U !UP1, `(.L_x_5) ;  /* 0x0000001d09c87547 */ /* 0x000fea000b800000 */
[----:B------:R-:W-:Y:S02]  /*0900*/  UIADD3 UR12, UP1, UPT, UR22, -UR13, URZ ;  /* 0x8000000d160c7290 */ /* 0x000fe4000ff3e0ff */
[----:B------:R-:W-:Y:S01]  /*0910*/  UMOV UR10, UR13 ;  /* 0x0000000d000a7c82 */ /* 0x000fe20008000000 */
[----:B------:R-:W-:Y:S01]  /*0920*/  UMOV UR11, UR14 ;  /* 0x0000000e000b7c82 */ /* 0x000fe20008000000 */
[----:B------:R-:W-:-:S12]  /*0930*/  UIADD3.X UR20, UPT, UPT, UR23, ~UR14, URZ, UP1, !UPT ;  /* 0x8000000e17147290 */ /* 0x000fd80008ffe4ff */
.L_x_20:
[----:B0-----:R-:W-:Y:S01]  /*0940*/  IADD3 R9, P1, PT, R5, UR10, RZ ;  /* 0x0000000a05097c10 */ /* 0x001fe2000ff3e0ff */
[----:B------:R-:W-:Y:S01]  /*0950*/  UISETP.LT.U32.AND UP1, UPT, UR12, UR15, UPT ;  /* 0x0000000f0c00728c */ /* 0x000fe2000bf21070 */
[----:B------:R-:W-:Y:S02]  /*0960*/  BSSY.RECONVERGENT B0, `(.L_x_6) ;  /* 0x000001a000007945 */ /* 0x000fe40003800200 */
[----:B------:R-:W-:Y:S01]  /*0970*/  ISETP.GE.U32.AND P0, PT, R9, UR22, PT ;  /* 0x0000001609007c0c */ /* 0x000fe2000bf06070 */
[----:B------:R-:W-:Y:S01]  /*0980*/  IMAD.X R15, RZ, RZ, UR11, P1 ;  /* 0x0000000bff0f7e24 */ /* 0x000fe200088e06ff */
[----:B------:R-:W-:-:S04]  /*0990*/  UISETP.LT.AND.EX UP1, UPT, UR20, URZ, UPT, UP1 ;  /* 0x000000ff1400728c */ /* 0x000fc8000bf21310 */
[----:B------:R-:W-:Y:S01]  /*09a0*/  USEL UR21, UR12, UR15, UP1 ;  /* 0x0000000f0c157287 */ /* 0x000fe20008800000 */
[----:B------:R-:W-:Y:S01]  /*09b0*/  ISETP.GE.AND.EX P0, PT, R15, UR23, PT, P0 ;  /* 0x000000170f007c0c */ /* 0x000fe2000bf06300 */
[----:B------:R-:W-:Y:S02]  /*09c0*/  USEL UR24, UR20, URZ, UP1 ;  /* 0x000000ff14187287 */ /* 0x000fe40008800000 */
[----:B------:R-:W-:-:S04]  /*09d0*/  UISETP.GT.U32.AND UP1, UPT, UR21, 0x1, UPT ;  /* 0x000000011500788c */ /* 0x000fc8000bf24070 */
[----:B------:R-:W-:-:S04]  /*09e0*/  UISETP.GT.AND.EX UP1, UPT, UR24, URZ, UPT, UP1 ;  /* 0x000000ff1800728c */ /* 0x000fc8000bf24310 */
[----:B------:R-:W-:Y:S02]  /*09f0*/  USEL UR25, UR21, 0x1, UP1 ;  /* 0x0000000115197887 */ /* 0x000fe40008800000 */
[----:B------:R-:W-:Y:S01]  /*0a00*/  USEL UR26, UR24, URZ, UP1 ;  /* 0x000000ff181a7287 */ /* 0x000fe20008800000 */
[----:B-----5:R-:W-:Y:S11]  /*0a10*/  @P0 BRA `(.L_x_7) ;  /* 0x0000000000380947 */ /* 0x020ff60003800000 */
[----:B------:R-:W0:Y:S01]  /*0a20*/  LDC.64 R12, c[0x0][0x3c0] ;  /* 0x0000f000ff0c7b82 */ /* 0x000e220000000a00 */
[----:B------:R-:W1:Y:S01]  /*0a30*/  LDCU UR4, c[0x0][0x390] ;  /* 0x00007200ff0477ac */ /* 0x000e620008000800 */
[----:B0-----:R-:W2:Y:S01]  /*0a40*/  LDG.E.64 R10, desc[UR16][R12.64+0x10] ;  /* 0x000010100c0a7981 */ /* 0x001ea2000c1e1b00 */
[----:B-1----:R-:W-:-:S13]  /*0a50*/  ISETP.NE.AND P0, PT, RZ, UR4, PT ;  /* 0x00000004ff007c0c */ /* 0x002fda000bf05270 */
[----:B------:R-:W-:-:S04]  /*0a60*/  @P0 IADD3 R7, P2, P3, R28, -UR13, R9 ;  /* 0x8000000d1c070c10 */ /* 0x000fc8000fb5e009 */
[--C-:B------:R-:W-:Y:S02]  /*0a70*/  @P0 IADD3.X R14, PT, PT, R29, ~UR14, R15.reuse, P2, P3 ;  /* 0x8000000e1d0e0c10 */ /* 0x100fe400097e640f */
[-C--:B--2---:R-:W-:Y:S02]  /*0a80*/  @!P0 LEA R8, P1, R9, R10.reuse, 0x3 ;  /* 0x0000000a09088211 */ /* 0x084fe400078218ff */
[----:B------:R-:W-:Y:S02]  /*0a90*/  @P0 LEA R10, P2, R7, R10, 0x3 ;  /* 0x0000000a070a0211 */ /* 0x000fe400078418ff */
[-C--:B------:R-:W-:Y:S02]  /*0aa0*/  @!P0 LEA.HI.X R9, R9, R11.reuse, R15, 0x3, P1 ;  /* 0x0000000b09098211 */ /* 0x080fe400008f1c0f */
[----:B------:R-:W-:-:S04]  /*0ab0*/  @P0 LEA.HI.X R11, R7, R11, R14, 0x3, P2 ;  /* 0x0000000b070b0211 */ /* 0x000fc800010f1c0e */
[----:B------:R-:W2:Y:S04]  /*0ac0*/  @!P0 LDG.E.64 R8, desc[UR16][R8.64] ;  /* 0x0000001008088981 */ /* 0x000ea8000c1e1b00 */
[----:B------:R-:W3:Y:S04]  /*0ad0*/  @P0 LDG.E.64 R10, desc[UR16][R10.64] ;  /* 0x000000100a0a0981 */ /* 0x000ee8000c1e1b00 */
[----:B--2---:R0:W-:Y:S04]  /*0ae0*/  @!P0 STS.64 [R6], R8 ;  /* 0x0000000806008388 */ /* 0x0041e80000000a00 */
[----:B---3--:R0:W-:Y:S02]  /*0af0*/  @P0 STS.64 [R6], R10 ;  /* 0x0000000a06000388 */ /* 0x0081e40000000a00 */
.L_x_7:
[----:B------:R-:W-:Y:S05]  /*0b00*/  BSYNC.RECONVERGENT B0 ;  /* 0x0000000000007941 */ /* 0x000fea0003800200 */
.L_x_6:
[----:B------:R-:W-:Y:S01]  /*0b10*/  BAR.SYNC.DEFER_BLOCKING 0x0 ;  /* 0x0000000000007b1d */ /* 0x000fe20000010000 */
[----:B------:R-:W-:-:S04]  /*0b20*/  ISETP.GE.U32.AND P0, PT, R0, R18, PT ;  /* 0x000000120000720c */ /* 0x000fc80003f06070 */
[----:B------:R-:W-:Y:S01]  /*0b30*/  ISETP.GE.AND.EX P0, PT, R3, R19, PT, P0 ;  /* 0x000000130300720c */ /* 0x000fe20003f06300 */
[----:B------:R-:W-:-:S12]  /*0b40*/  BSSY.RECONVERGENT B0, `(.L_x_8) ;  /* 0x00001c4000007945 */ /* 0x000fd80003800200 */
[----:B------:R-:W-:Y:S05]  /*0b50*/  @P0 BRA `(.L_x_9) ;  /* 0x0000001c00080947 */ /* 0x000fea0003800000 */
[----:B------:R-:W1:Y:S01]  /*0b60*/  LDCU UR4, c[0x0][0x390] ;  /* 0x00007200ff0477ac */ /* 0x000e620008000800 */
[----:B------:R-:W-:Y:S01]  /*0b70*/  CS2R R24, SRZ ;  /* 0x0000000000187805 */ /* 0x000fe2000001ff00 */
[----:B-1----:R-:W-:-:S09]  /*0b80*/  UISETP.NE.AND UP1, UPT, UR4, URZ, UPT ;  /* 0x000000ff0400728c */ /* 0x002fd2000bf25270 */
[----:B------:R-:W-:Y:S05]  /*0b90*/  BRA.U !UP1, `(.L_x_10) ;  /* 0x0000000d09807547 */ /* 0x000fea000b800000 */
[----:B------:R-:W-:-:S04]  /*0ba0*/  UISETP.GT.U32.AND UP1, UPT, UR22, UR10, UPT ;  /* 0x0000000a1600728c */ /* 0x000fc8000bf24070 */
[----:B------:R-:W-:-:S09]  /*0bb0*/  UISETP.GT.AND.EX UP1, UPT, UR23, UR11, UPT, UP1 ;  /* 0x0000000b1700728c */ /* 0x000fd2000bf24310 */
[----:B------:R-:W-:Y:S05]  /*0bc0*/  BRA.U !UP1, `(.L_x_11) ;  /* 0x0000001909e87547 */ /* 0x000fea000b800000 */
[----:B0-----:R-:W0:Y:S02]  /*0bd0*/  LDC.64 R8, c[0x0][0x3c0] ;  /* 0x0000f000ff087b82 */ /* 0x001e240000000a00 */
[----:B0-----:R-:W2:Y:S06]  /*0be0*/  LDG.E.64 R8, desc[UR16][R8.64+0x8] ;  /* 0x0000081008087981 */ /* 0x001eac000c1e1b00 */
[----:B------:R-:W0:Y:S01]  /*0bf0*/  S2UR UR5, SR_CgaCtaId ;  /* 0x00000000000579c3 */ /* 0x000e220000008800 */
[----:B------:R-:W-:Y:S01]  /*0c00*/  UISETP.GE.U32.AND UP1, UPT, UR21, 0x10, UPT ;  /* 0x000000101500788c */ /* 0x000fe2000bf26070 */
[----:B------:R-:W-:Y:S01]  /*0c10*/  UMOV UR4, 0x400 ;  /* 0x0000040000047882 */ /* 0x000fe20000000000 */
[----:B--2---:R-:W-:-:S05]  /*0c20*/  LEA R22, P0, R2, R8, 0x3 ;  /* 0x0000000802167211 */ /* 0x004fca00078018ff */
[----:B------:R-:W-:-:S06]  /*0c30*/  IMAD.X R23, R9, 0x1, R4, P0 ;  /* 0x0000000109177824 */ /* 0x000fcc00000e0604 */
[----:B------:R-:W5:Y:S01]  /*0c40*/  LDG.E.64 R22, desc[UR16][R22.64] ;  /* 0x0000001016167981 */ /* 0x000f62000c1e1b00 */
[----:B0-----:R-:W-:Y:S01]  /*0c50*/  ULEA UR4, UR5, UR4, 0x18 ;  /* 0x0000000405047291 */ /* 0x001fe2000f8ec0ff */
[----:B------:R-:W-:Y:S01]  /*0c60*/  CS2R R24, SRZ ;  /* 0x0000000000187805 */ /* 0x000fe2000001ff00 */
[----:B------:R-:W-:Y:S02]  /*0c70*/  UISETP.GE.AND.EX UP1, UPT, UR24, URZ, UPT, UP1 ;  /* 0x000000ff1800728c */ /* 0x000fe4000bf26310 */
[----:B------:R-:W-:Y:S02]  /*0c80*/  ULOP3.LUT UR27, UR25, 0xf, URZ, 0xc0, !UPT ;  /* 0x0000000f191b7892 */ /* 0x000fe4000f8ec0ff */
[----:B------:R-:W-:Y:S02]  /*0c90*/  MOV R16, UR4 ;  /* 0x0000000400107c02 */ /* 0x000fe40008000f00 */
[----:B------:R-:W-:-:S03]  /*0ca0*/  UISETP.NE.U32.AND UP2, UPT, UR27, URZ, UPT ;  /* 0x000000ff1b00728c */ /* 0x000fc6000bf45070 */
[----:B------:R-:W-:Y:S01]  /*0cb0*/  IMAD.MOV.U32 R7, RZ, RZ, R16 ;  /* 0x000000ffff077224 */ /* 0x000fe200078e0010 */
[----:B------:R-:W-:Y:S01]  /*0cc0*/  UISETP.NE.AND.EX UP2, UPT, URZ, URZ, UPT, UP2 ;  /* 0x000000ffff00728c */ /* 0x000fe2000bf45320 */
[----:B------:R-:W-:Y:S10]  /*0cd0*/  BRA.U !UP1, `(.L_x_12) ;  /* 0x0000000509887547 */ /* 0x000ff4000b800000 */
[----:B------:R-:W-:Y:S01]  /*0ce0*/  IMAD.MOV.U32 R7, RZ, RZ, R16 ;  /* 0x000000ffff077224 */ /* 0x000fe200078e0010 */
[----:B------:R-:W-:Y:S01]  /*0cf0*/  CS2R R24, SRZ ;  /* 0x0000000000187805 */ /* 0x000fe2000001ff00 */
[----:B------:R-:W-:Y:S02]  /*0d00*/  ULOP3.LUT UR4, UR25, 0xfffffff0, URZ, 0xc0, !UPT ;  /* 0xfffffff019047892 */ /* 0x000fe4000f8ec0ff */
[----:B------:R-:W-:-:S12]  /*0d10*/  ULOP3.LUT UR5, UR26, 0x7fffffff, URZ, 0xc0, !UPT ;  /* 0x7fffffff1a057892 */ /* 0x000fd8000f8ec0ff */
.L_x_13:
[----:B------:R-:W0:Y:S04]  /*0d20*/  LDS.128 R8, [R7] ;  /* 0x0000000007087984 */ /* 0x000e280000000c00 */
[----:B------:R-:W1:Y:S01]  /*0d30*/  LDS.128 R12, [R7+0x10] ;  /* 0x00001000070c7984 */ /* 0x000e620000000c00 */
[C---:B0----5:R-:W-:Y:S02]  /*0d40*/  DFMA R8, R22.reuse, 4, R8 ;  /* 0x401000001608782b */ /* 0x061fe40000000008 */
[C---:B------:R-:W-:Y:S02]  /*0d50*/  DFMA R10, R22.reuse, 4, R10 ;  /* 0x40100000160a782b */ /* 0x040fe4000000000a */
[C---:B-1----:R-:W-:Y:S02]  /*0d60*/  DFMA R26, R22.reuse, 4, R12 ;  /* 0x40100000161a782b */ /* 0x042fe4000000000c */
[----:B------:R-:W-:-:S04]  /*0d70*/  DFMA R12, R22, 4, R14 ;  /* 0x40100000160c782b */ /* 0x000fc8000000000e */
[----:B------:R-:W0:Y:S08]  /*0d80*/  F2I.S64.F64.TRUNC R8, R8 ;  /* 0x0000000800087311 */ /* 0x000e30000030d900 */
[----:B------:R-:W1:Y:S01]  /*0d90*/  F2I.S64.F64.TRUNC R10, R10 ;  /* 0x0000000a000a7311 */ /* 0x000e62000030d900 */
[----:B0-----:R-:W-:-:S07]  /*0da0*/  IMAD.U32 R17, R8, 0x8, R1 ;  /* 0x0000000808117824 */ /* 0x001fce00078e0001 */
[----:B------:R-:W-:Y:S08]  /*0db0*/  F2I.S64.F64.TRUNC R12, R12 ;  /* 0x0000000c000c7311 */ /* 0x000ff0000030d900 */
[----:B------:R1:W0:Y:S02]  /*0dc0*/  F2I.S64.F64.TRUNC R8, R26 ;  /* 0x0000001a00087311 */ /* 0x000224000030d900 */
[----:B-1----:R-:W-:-:S02]  /*0dd0*/  LEA R26, R10, R1, 0x3 ;  /* 0x000000010a1a7211 */ /* 0x002fc400078e18ff */
[----:B------:R1:W2:Y:S01]  /*0de0*/  LDL.64 R10, [R17] ;  /* 0x00000000110a7983 */ /* 0x0002a20000100a00 */
[----:B0-----:R-:W-:-:S03]  /*0df0*/  IMAD.U32 R14, R8, 0x8, R1 ;  /* 0x00000008080e7824 */ /* 0x001fc600078e0001 */
[----:B------:R-:W3:Y:S01]  /*0e00*/  LDL.64 R8, [R26] ;  /* 0x000000001a087983 */ /* 0x000ee20000100a00 */
[----:B-1----:R-:W-:-:S03]  /*0e10*/  IMAD.U32 R17, R12, 0x8, R1 ;  /* 0x000000080c117824 */ /* 0x002fc600078e0001 */
[----:B------:R-:W4:Y:S04]  /*0e20*/  LDL.64 R14, [R14] ;  /* 0x000000000e0e7983 */ /* 0x000f280000100a00 */
[----:B------:R-:W4:Y:S01]  /*0e30*/  LDL.64 R12, [R17] ;  /* 0x00000000110c7983 */ /* 0x000f220000100a00 */
[----:B--2---:R-:W-:-:S08]  /*0e40*/  DADD R24, R10, R24 ;  /* 0x000000000a187229 */ /* 0x004fd00000000018 */
[----:B---3--:R-:W-:Y:S01]  /*0e50*/  DADD R24, R24, R8 ;  /* 0x0000000018187229 */ /* 0x008fe20000000008 */
[----:B------:R-:W0:Y:S07]  /*0e60*/  LDS.128 R8, [R7+0x20] ;  /* 0x0000200007087984 */ /* 0x000e2e0000000c00 */
[----:B----4-:R-:W-:-:S08]  /*0e70*/  DADD R24, R24, R14 ;  /* 0x0000000018187229 */ /* 0x010fd0000000000e */
[----:B------:R-:W-:Y:S01]  /*0e80*/  DADD R24, R24, R12 ;  /* 0x0000000018187229 */ /* 0x000fe2000000000c */
[----:B------:R-:W1:Y:S01]  /*0e90*/  LDS.128 R12, [R7+0x30] ;  /* 0x00003000070c7984 */ /* 0x000e620000000c00 */
[C---:B0-----:R-:W-:Y:S02]  /*0ea0*/  DFMA R8, R22.reuse, 4, R8 ;  /* 0x401000001608782b */ /* 0x041fe40000000008 */
[----:B------:R-:W-:-:S08]  /*0eb0*/  DFMA R10, R22, 4, R10 ;  /* 0x40100000160a782b */ /* 0x000fd0000000000a */
[----:B------:R-:W0:Y:S01]  /*0ec0*/  F2I.S64.F64.TRUNC R8, R8 ;  /* 0x0000000800087311 */ /* 0x000e22000030d900 */
[----:B-1----:R-:W-:-:S07]  /*0ed0*/  DFMA R26, R22, 4, R12 ;  /* 0x40100000161a782b */ /* 0x002fce000000000c */
[----:B------:R-:W1:Y:S01]  /*0ee0*/  F2I.S64.F64.TRUNC R10, R10 ;  /* 0x0000000a000a7311 */ /* 0x000e62000030d900 */
[----:B------:R-:W-:Y:S01]  /*0ef0*/  DFMA R12, R22, 4, R14 ;  /* 0x40100000160c782b */ /* 0x000fe2000000000e */
[----:B0-----:R-:W-:-:S06]  /*0f00*/  IMAD.U32 R17, R8, 0x8, R1 ;  /* 0x0000000808117824 */ /* 0x001fcc00078e0001 */
[----:B------:R1:W0:Y:S08]  /*0f10*/  F2I.S64.F64.TRUNC R8, R26 ;  /* 0x0000001a00087311 */ /* 0x000230000030d900 */
[----:B------:R-:W2:Y:S01]  /*0f20*/  F2I.S64.F64.TRUNC R12, R12 ;  /* 0x0000000c000c7311 */ /* 0x000ea2000030d900 */
[----:B-1----:R-:W-:Y:S02]  /*0f30*/  LEA R26, R10, R1, 0x3 ;  /* 0x000000010a1a7211 */ /* 0x002fe400078e18ff */
[----:B------:R2:W3:Y:S01]  /*0f40*/  LDL.64 R10, [R17] ;  /* 0x00000000110a7983 */ /* 0x0004e20000100a00 */
[----:B0-----:R-:W-:-:S03]  /*0f50*/  IMAD.U32 R14, R8, 0x8, R1 ;  /* 0x00000008080e7824 */ /* 0x001fc600078e0001 */
[----:B------:R-:W4:Y:S04]  /*0f60*/  LDL.64 R8, [R26] ;  /* 0x000000001a087983 */ /* 0x000f280000100a00 */
[----:B------:R-:W4:Y:S01]  /*0f70*/  LDL.64 R14, [R14] ;  /* 0x000000000e0e7983 */ /* 0x000f220000100a00 */
[----:B--2---:R-:W-:-:S05]  /*0f80*/  IMAD.U32 R17, R12, 0x8, R1 ;  /* 0x000000080c117824 */ /* 0x004fca00078e0001 */
[----:B------:R-:W2:Y:S01]  /*0f90*/  LDL.64 R12, [R17] ;  /* 0x00000000110c7983 */ /* 0x000ea20000100a00 */
[----:B---3--:R-:W-:-:S08]  /*0fa0*/  DADD R24, R24, R10 ;  /* 0x0000000018187229 */ /* 0x008fd0000000000a */
[----:B----4-:R-:W-:Y:S01]  /*0fb0*/  DADD R24, R24, R8 ;  /* 0x0000000018187229 */ /* 0x010fe20000000008 */
[----:B------:R-:W0:Y:S07]  /*0fc0*/  LDS.128 R8, [R7+0x40] ;  /* 0x0000400007087984 */ /* 0x000e2e0000000c00 */
[----:B------:R-:W-:-:S08]  /*0fd0*/  DADD R24, R24, R14 ;  /* 0x0000000018187229 */ /* 0x000fd0000000000e */
[----:B--2---:R-:W-:Y:S01]  /*0fe0*/  DADD R24, R24, R12 ;  /* 0x0000000018187229 */ /* 0x004fe2000000000c */
[----:B------:R-:W1:Y:S01]  /*0ff0*/  LDS.128 R12, [R7+0x50] ;  /* 0x00005000070c7984 */ /* 0x000e620000000c00 */
[C---:B0-----:R-:W-:Y:S02]  /*1000*/  DFMA R8, R22.reuse, 4, R8 ;  /* 0x401000001608782b */ /* 0x041fe40000000008 */
[----:B------:R-:W-:-:S08]  /*1010*/  DFMA R10, R22, 4, R10 ;  /* 0x40100000160a782b */ /* 0x000fd0000000000a */
[----:B------:R-:W0:Y:S01]  /*1020*/  F2I.S64.F64.TRUNC R8, R8 ;  /* 0x0000000800087311 */ /* 0x000e22000030d900 */
[----:B-1----:R-:W-:-:S07]  /*1030*/  DFMA R26, R22, 4, R12 ;  /* 0x40100000161a782b */ /* 0x002fce000000000c */
[----:B------:R-:W-:Y:S01]  /*1040*/  F2I.S64.F64.TRUNC R10, R10 ;  /* 0x0000000a000a7311 */ /* 0x000fe2000030d900 */
[----:B0-----:R-:W-:-:S07]  /*1050*/  IMAD.U32 R17, R8, 0x8, R1 ;  /* 0x0000000808117824 */ /* 0x001fce00078e0001 */
[----:B------:R-:W0:Y:S01]  /*1060*/  F2I.S64.F64.TRUNC R8, R26 ;  /* 0x0000001a00087311 */ /* 0x000e22000030d900 */
[----:B------:R-:W-:Y:S01]  /*1070*/  DFMA R12, R22, 4, R14 ;  /* 0x40100000160c782b */ /* 0x000fe2000000000e */
[----:B0-----:R-:W-:Y:S02]  /*1080*/  LEA R9, R10, R1, 0x3 ;  /* 0x000000010a097211 */ /* 0x001fe400078e18ff */
[----:B------:R0:W2:Y:S07]  /*1090*/  LDL.64 R10, [R17] ;  /* 0x00000000110a7983 */ /* 0x0000ae0000100a00 */
[----:B------:R-:W0:Y:S01]  /*10a0*/  F2I.S64.F64.TRUNC R12, R12 ;  /* 0x0000000c000c7311 */ /* 0x000e22000030d900 */
[----:B------:R-:W-:-:S02]  /*10b0*/  IMAD.U32 R14, R8, 0x8, R1 ;  /* 0x00000008080e7824 */ /* 0x000fc400078e0001 */
[----:B------:R-:W3:Y:S04]  /*10c0*/  LDL.64 R8, [R9] ;  /* 0x0000000009087983 */ /* 0x000ee80000100a00 */
[----:B------:R-:W4:Y:S01]  /*10d0*/  LDL.64 R14, [R14] ;  /* 0x000000000e0e7983 */ /* 0x000f220000100a00 */
[----:B0-----:R-:W-:-:S05]  /*10e0*/  IMAD.U32 R17, R12, 0x8, R1 ;  /* 0x000000080c117824 */ /* 0x001fca00078e0001 */
[----:B------:R-:W4:Y:S01]  /*10f0*/  LDL.64 R12, [R17] ;  /* 0x00000000110c7983 */ /* 0x000f220000100a00 */
[----:B--2---:R-:W-:-:S08]  /*1100*/  DADD R24, R24, R10 ;  /* 0x0000000018187229 */ /* 0x004fd0000000000a */
[----:B---3--:R-:W-:Y:S01]  /*1110*/  DADD R24, R24, R8 ;  /* 0x0000000018187229 */ /* 0x008fe20000000008 */
[----:B------:R-:W0:Y:S07]  /*1120*/  LDS.128 R8, [R7+0x60] ;  /* 0x0000600007087984 */ /* 0x000e2e0000000c00 */
[----:B----4-:R-:W-:-:S08]  /*1130*/  DADD R24, R24, R14 ;  /* 0x0000000018187229 */ /* 0x010fd0000000000e */
[----:B------:R-:W-:Y:S01]  /*1140*/  DADD R24, R24, R12 ;  /* 0x0000000018187229 */ /* 0x000fe2000000000c */
[----:B------:R-:W1:Y:S01]  /*1150*/  LDS.128 R12, [R7+0x70] ;  /* 0x00007000070c7984 */ /* 0x000e620000000c00 */
[----:B0-----:R-:W-:-:S06]  /*1160*/  DFMA R26, R22, 4, R8 ;  /* 0x40100000161a782b */ /* 0x001fcc0000000008 */
[----:B------:R0:W2:Y:S02]  /*1170*/  F2I.S64.F64.TRUNC R8, R26 ;  /* 0x0000001a00087311 */ /* 0x0000a4000030d900 */
[C---:B0-----:R-:W-:Y:S02]  /*1180*/  DFMA R26, R22.reuse, 4, R10 ;  /* 0x40100000161a782b */ /* 0x041fe4000000000a */
[----:B-1----:R-:W-:-:S04]  /*1190*/  DFMA R12, R22, 4, R12 ;  /* 0x40100000160c782b */ /* 0x002fc8000000000c */
[----:B------:R-:W0:Y:S01]  /*11a0*/  F2I.S64.F64.TRUNC R10, R26 ;  /* 0x0000001a000a7311 */ /* 0x000e22000030d900 */
[----:B--2---:R-:W-:Y:S01]  /*11b0*/  IMAD.U32 R8, R8, 0x8, R1 ;  /* 0x0000000808087824 */ /* 0x004fe200078e0001 */
[----:B------:R-:W-:-:S05]  /*11c0*/  DFMA R14, R22, 4, R14 ;  /* 0x40100000160e782b */ /* 0x000fca000000000e */
[----:B------:R-:W2:Y:S01]  /*11d0*/  LDL.64 R8, [R8] ;  /* 0x0000000008087983 */ /* 0x000ea20000100a00 */
[----:B------:R-:W1:Y:S01]  /*11e0*/  F2I.S64.F64.TRUNC R12, R12 ;  /* 0x0000000c000c7311 */ /* 0x000e62000030d900 */
[----:B0-----:R-:W-:-:S07]  /*11f0*/  LEA R17, R10, R1, 0x3 ;  /* 0x000000010a117211 */ /* 0x001fce00078e18ff */
[----:B------:R-:W0:Y:S01]  /*1200*/  F2I.S64.F64.TRUNC R14, R14 ;  /* 0x0000000e000e7311 */ /* 0x000e22000030d900 */
[----:B------:R0:W3:Y:S01]  /*1210*/  LDL.64 R10, [R17] ;  /* 0x00000000110a7983 */ /* 0x0000e20000100a00 */
[----:B-1----:R-:W-:-:S06]  /*1220*/  IMAD.U32 R12, R12, 0x8, R1 ;  /* 0x000000080c0c7824 */ /* 0x002fcc00078e0001 */
[----:B------:R-:W4:Y:S01]  /*1230*/  LDL.64 R12, [R12] ;  /* 0x000000000c0c7983 */ /* 0x000f220000100a00 */
[----:B0-----:R-:W-:-:S05]  /*1240*/  IMAD.U32 R17, R14, 0x8, R1 ;  /* 0x000000080e117824 */ /* 0x001fca00078e0001 */
[----:B------:R-:W4:Y:S01]  /*1250*/  LDL.64 R26, [R17] ;  /* 0x00000000111a7983 */ /* 0x000f220000100a00 */
[----:B------:R-:W-:-:S04]  /*1260*/  UIADD3 UR4, UP1, UPT, UR4, -0x10, URZ ;  /* 0xfffffff004047890 */ /* 0x000fc8000ff3e0ff */
[----:B------:R-:W-:Y:S02]  /*1270*/  UIADD3.X UR5, UPT, UPT, UR5, -0x1, URZ, UP1, !UPT ;  /* 0xffffffff05057890 */ /* 0x000fe40008ffe4ff */
[----:B------:R-:W-:-:S04]  /*1280*/  UISETP.NE.U32.AND UP1, UPT, UR4, URZ, UPT ;  /* 0x000000ff0400728c */ /* 0x000fc8000bf25070 */
[----:B------:R-:W-:Y:S01]  /*1290*/  UISETP.NE.AND.EX UP1, UPT, UR5, URZ, UPT, UP1 ;  /* 0x000000ff0500728c */ /* 0x000fe2000bf25310 */
[----:B------:R-:W-:Y:S01]  /*12a0*/  IADD3 R7, PT, PT, R7, 0x80, RZ ;  /* 0x0000008007077810 */ /* 0x000fe20007ffe0ff */
[----:B--2---:R-:W-:-:S08]  /*12b0*/  DADD R24, R24, R8 ;  /* 0x0000000018187229 */ /* 0x004fd00000000008 */
[----:B---3--:R-:W-:-:S08]  /*12c0*/  DADD R10, R24, R10 ;  /* 0x00000000180a7229 */ /* 0x008fd0000000000a */
[----:B----4-:R-:W-:-:S08]  /*12d0*/  DADD R10, R10, R12 ;  /* 0x000000000a0a7229 */ /* 0x010fd0000000000c */
[----:B------:R-:W-:Y:S01]  /*12e0*/  DADD R24, R10, R26 ;  /* 0x000000000a187229 */ /* 0x000fe2000000001a */
[----:B------:R-:W-:Y:S10]  /*12f0*/  BRA.U UP1, `(.L_x_13) ;  /* 0xfffffff901887547 */ /* 0x000ff4000b83ffff */
.L_x_12:
[----:B------:R-:W-:Y:S05]  /*1300*/  BRA.U !UP2, `(.L_x_11) ;  /* 0x000000150a187547 */ /* 0x000fea000b800000 */
[----:B------:R-:W-:Y:S02]  /*1310*/  UISETP.GE.U32.AND UP1, UPT, UR27, 0x8, UPT ;  /* 0x000000081b00788c */ /* 0x000fe4000bf26070 */
[----:B------:R-:W-:Y:S02]  /*1320*/  ULOP3.LUT UP2, URZ, UR25, 0x7, URZ, 0xc0, !UPT ;  /* 0x0000000719ff7892 */ /* 0x000fe4000f84c0ff */
[----:B------:R-:W-:-:S09]  /*1330*/  UISETP.GE.U32.AND.EX UP1, UPT, URZ, URZ, UPT, UP1 ;  /* 0x000000ffff00728c */ /* 0x000fd2000bf26110 */
[----:B------:R-:W-:Y:S05]  /*1340*/  BRA.U !UP1, `(.L_x_14) ;  /* 0x0000000109b47547 */ /* 0x000fea000b800000 */
[----:B------:R-:W0:Y:S04]  /*1350*/  LDS.128 R8, [R7] ;  /* 0x0000000007087984 */ /* 0x000e280000000c00 */
[----:B------:R-:W1:Y:S01]  /*1360*/  LDS.128 R12, [R7+0x10] ;  /* 0x00001000070c7984 */ /* 0x000e620000000c00 */
[C---:B0----5:R-:W-:Y:S02]  /*1370*/  DFMA R8, R22.reuse, 4, R8 ;  /* 0x401000001608782b */ /* 0x061fe40000000008 */
[C---:B------:R-:W-:Y:S02]  /*1380*/  DFMA R10, R22.reuse, 4, R10 ;  /* 0x40100000160a782b */ /* 0x040fe4000000000a */
[C---:B-1----:R-:W-:Y:S02]  /*1390*/  DFMA R26, R22.reuse, 4, R12 ;  /* 0x40100000161a782b */ /* 0x042fe4000000000c */
[----:B------:R-:W-:-:S04]  /*13a0*/  DFMA R12, R22, 4, R14 ;  /* 0x40100000160c782b */ /* 0x000fc8000000000e */
[----:B------:R-:W0:Y:S08]  /*13b0*/  F2I.S64.F64.TRUNC R8, R8 ;  /* 0x0000000800087311 */ /* 0x000e30000030d900 */
[----:B------:R-:W-:Y:S01]  /*13c0*/  F2I.S64.F64.TRUNC R10, R10 ;  /* 0x0000000a000a7311 */ /* 0x000fe2000030d900 */
[----:B0-----:R-:W-:-:S07]  /*13d0*/  IMAD.U32 R17, R8, 0x8, R1 ;  /* 0x0000000808117824 */ /* 0x001fce00078e0001 */
[----:B------:R-:W-:Y:S08]  /*13e0*/  F2I.S64.F64.TRUNC R12, R12 ;  /* 0x0000000c000c7311 */ /* 0x000ff0000030d900 */
[----:B------:R-:W0:Y:S02]  /*13f0*/  F2I.S64.F64.TRUNC R8, R26 ;  /* 0x0000001a00087311 */ /* 0x000e24000030d900 */
[----:B0-----:R-:W-:-:S02]  /*1400*/  IMAD.U32 R9, R10, 0x8, R1 ;  /* 0x000000080a097824 */ /* 0x001fc400078e0001 */
[----:B------:R0:W2:Y:S01]  /*1410*/  LDL.64 R10, [R17] ;  /* 0x00000000110a7983 */ /* 0x0000a20000100a00 */
[----:B------:R-:W-:-:S03]  /*1420*/  LEA R14, R8, R1, 0x3 ;  /* 0x00000001080e7211 */ /* 0x000fc600078e18ff */
        /* <DEDUP_REMOVED lines=26> */
[----:B------:R-:W-:Y:S01]  /*15d0*/  IADD3 R7, PT, PT, R7, 0x40, RZ ;  /* 0x0000004007077810 */ /* 0x000fe20007ffe0ff */
[----:B--2---:R-:W-:-:S08]  /*15e0*/  DADD R24, R24, R8 ;  /* 0x0000000018187229 */ /* 0x004fd00000000008 */
[----:B---3--:R-:W-:-:S08]  /*15f0*/  DADD R10, R24, R10 ;  /* 0x00000000180a7229 */ /* 0x008fd0000000000a */
[----:B----4-:R-:W-:-:S08]  /*1600*/  DADD R10, R10, R12 ;  /* 0x000000000a0a7229 */ /* 0x010fd0000000000c */
[----:B------:R-:W-:-:S11]  /*1610*/  DADD R24, R10, R26 ;  /* 0x000000000a187229 */ /* 0x000fd6000000001a */
.L_x_14:
[----:B------:R-:W-:Y:S05]  /*1620*/  BRA.U !UP2, `(.L_x_11) ;  /* 0x000000110a507547 */ /* 0x000fea000b800000 */
[----:B------:R-:W-:Y:S02]  /*1630*/  ULOP3.LUT UR4, UR25, 0x7, URZ, 0xc0, !UPT ;  /* 0x0000000719047892 */ /* 0x000fe4000f8ec0ff */
[----:B------:R-:W-:Y:S02]  /*1640*/  ULOP3.LUT UR5, UR25, 0x3, URZ, 0xc0, !UPT ;  /* 0x0000000319057892 */ /* 0x000fe4000f8ec0ff */
[----:B------:R-:W-:Y:S02]  /*1650*/  UISETP.GE.U32.AND UP2, UPT, UR4, 0x4, UPT ;  /* 0x000000040400788c */ /* 0x000fe4000bf46070 */
[----:B------:R-:W-:Y:S02]  /*1660*/  UISETP.NE.U32.AND UP1, UPT, UR5, URZ, UPT ;  /* 0x000000ff0500728c */ /* 0x000fe4000bf25070 */
[----:B------:R-:W-:Y:S02]  /*1670*/  UISETP.GE.U32.AND.EX UP2, UPT, URZ, URZ, UPT, UP2 ;  /* 0x000000ffff00728c */ /* 0x000fe4000bf46120 */
[----:B------:R-:W-:-:S07]  /*1680*/  UISETP.NE.AND.EX UP1, UPT, URZ, URZ, UPT, UP1 ;  /* 0x000000ffff00728c */ /* 0x000fce000bf25310 */
[----:B------:R-:W-:Y:S05]  /*1690*/  BRA.U !UP2, `(.L_x_15) ;  /* 0x000000010a5c7547 */ /* 0x000fea000b800000 */
[----:B------:R-:W0:Y:S04]  /*16a0*/  LDS.128 R8, [R7] ;  /* 0x0000000007087984 */ /* 0x000e280000000c00 */
[----:B------:R-:W1:Y:S01]  /*16b0*/  LDS.128 R12, [R7+0x10] ;  /* 0x00001000070c7984 */ /* 0x000e620000000c00 */
[C---:B0----5:R-:W-:Y:S02]  /*16c0*/  DFMA R26, R22.reuse, 4, R8 ;  /* 0x40100000161a782b */ /* 0x061fe40000000008 */
[----:B-1----:R-:W-:-:S04]  /*16d0*/  DFMA R12, R22, 4, R12 ;  /* 0x40100000160c782b */ /* 0x002fc8000000000c */
[----:B------:R0:W1:Y:S01]  /*16e0*/  F2I.S64.F64.TRUNC R8, R26 ;  /* 0x0000001a00087311 */ /* 0x000062000030d900 */
[----:B------:R-:W-:-:S07]  /*16f0*/  DFMA R14, R22, 4, R14 ;  /* 0x40100000160e782b */ /* 0x000fce000000000e */
[----:B------:R-:W-:Y:S01]  /*1700*/  F2I.S64.F64.TRUNC R12, R12 ;  /* 0x0000000c000c7311 */ /* 0x000fe2000030d900 */
[----:B0-----:R-:W-:Y:S01]  /*1710*/  DFMA R26, R22, 4, R10 ;  /* 0x40100000161a782b */ /* 0x001fe2000000000a */
[----:B-1----:R-:W-:-:S06]  /*1720*/  IMAD.U32 R8, R8, 0x8, R1 ;  /* 0x0000000808087824 */ /* 0x002fcc00078e0001 */
[----:B------:R-:W0:Y:S01]  /*1730*/  F2I.S64.F64.TRUNC R10, R26 ;  /* 0x0000001a000a7311 */ /* 0x000e22000030d900 */
[----:B------:R-:W2:Y:S07]  /*1740*/  LDL.64 R8, [R8] ;  /* 0x0000000008087983 */ /* 0x000eae0000100a00 */
[----:B------:R-:W1:Y:S01]  /*1750*/  F2I.S64.F64.TRUNC R14, R14 ;  /* 0x0000000e000e7311 */ /* 0x000e62000030d900 */
[----:B0-----:R-:W-:Y:S01]  /*1760*/  IMAD.U32 R17, R10, 0x8, R1 ;  /* 0x000000080a117824 */ /* 0x001fe200078e0001 */
[----:B------:R-:W-:-:S04]  /*1770*/  LEA R12, R12, R1, 0x3 ;  /* 0x000000010c0c7211 */ /* 0x000fc800078e18ff */
[----:B------:R-:W3:Y:S04]  /*1780*/  LDL.64 R10, [R17] ;  /* 0x00000000110a7983 */ /* 0x000ee80000100a00 */
[----:B------:R-:W4:Y:S01]  /*1790*/  LDL.64 R12, [R12] ;  /* 0x000000000c0c7983 */ /* 0x000f220000100a00 */
[----:B-1----:R-:W-:-:S05]  /*17a0*/  IMAD.U32 R14, R14, 0x8, R1 ;  /* 0x000000080e0e7824 */ /* 0x002fca00078e0001 */
[----:B------:R-:W4:Y:S01]  /*17b0*/  LDL.64 R26, [R14] ;  /* 0x000000000e1a7983 */ /* 0x000f220000100a00 */
[----:B------:R-:W-:Y:S01]  /*17c0*/  VIADD R7, R7, 0x20 ;  /* 0x0000002007077836 */ /* 0x000fe20000000000 */
[----:B--2---:R-:W-:-:S08]  /*17d0*/  DADD R24, R24, R8 ;  /* 0x0000000018187229 */ /* 0x004fd00000000008 */
[----:B---3--:R-:W-:-:S08]  /*17e0*/  DADD R10, R24, R10 ;  /* 0x00000000180a7229 */ /* 0x008fd0000000000a */
[----:B----4-:R-:W-:-:S08]  /*17f0*/  DADD R10, R10, R12 ;  /* 0x000000000a0a7229 */ /* 0x010fd0000000000c */
[----:B------:R-:W-:-:S11]  /*1800*/  DADD R24, R10, R26 ;  /* 0x000000000a187229 */ /* 0x000fd6000000001a */
.L_x_15:
[----:B------:R-:W-:Y:S05]  /*1810*/  BRA.U !UP1, `(.L_x_11) ;  /* 0x0000000d09d47547 */ /* 0x000fea000b800000 */
[----:B------:R-:W0:Y:S02]  /*1820*/  LDS.128 R8, [R7] ;  /* 0x0000000007087984 */ /* 0x000e240000000c00 */
[----:B0----5:R-:W-:-:S06]  /*1830*/  DFMA R12, R22, 4, R8 ;  /* 0x40100000160c782b */ /* 0x021fcc0000000008 */
[----:B------:R-:W0:Y:S02]  /*1840*/  F2I.S64.F64.TRUNC R8, R12 ;  /* 0x0000000c00087311 */ /* 0x000e24000030d900 */
[----:B0-----:R-:W-:-:S06]  /*1850*/  LEA R8, R8, R1, 0x3 ;  /* 0x0000000108087211 */ /* 0x001fcc00078e18ff */
[----:B------:R-:W2:Y:S01]  /*1860*/  LDL.64 R8, [R8] ;  /* 0x0000000008087983 */ /* 0x000ea20000100a00 */
[----:B------:R-:W-:-:S04]  /*1870*/  UISETP.NE.U32.AND UP1, UPT, UR5, 0x1, UPT ;  /* 0x000000010500788c */ /* 0x000fc8000bf25070 */
[----:B------:R-:W-:Y:S01]  /*1880*/  UISETP.NE.AND.EX UP1, UPT, URZ, URZ, UPT, UP1 ;  /* 0x000000ffff00728c */ /* 0x000fe2000bf25310 */
[----:B--2---:R-:W-:-:S08]  /*1890*/  DADD R24, R24, R8 ;  /* 0x0000000018187229 */ /* 0x004fd00000000008 */
[----:B------:R-:W-:Y:S05]  /*18a0*/  BRA.U !UP1, `(.L_x_11) ;  /* 0x0000000d09b07547 */ /* 0x000fea000b800000 */
[----:B------:R-:W-:-:S10]  /*18b0*/  DFMA R8, R22, 4, R10 ;  /* 0x401000001608782b */ /* 0x000fd4000000000a */
[----:B------:R-:W0:Y:S02]  /*18c0*/  F2I.S64.F64.TRUNC R8, R8 ;  /* 0x0000000800087311 */ /* 0x000e24000030d900 */
[----:B0-----:R-:W-:-:S06]  /*18d0*/  IMAD.U32 R10, R8, 0x8, R1 ;  /* 0x00000008080a7824 */ /* 0x001fcc00078e0001 */
[----:B------:R-:W2:Y:S01]  /*18e0*/  LDL.64 R10, [R10] ;  /* 0x000000000a0a7983 */ /* 0x000ea20000100a00 */
[----:B------:R-:W-:-:S04]  /*18f0*/  UISETP.NE.U32.AND UP1, UPT, UR5, 0x2, UPT ;  /* 0x000000020500788c */ /* 0x000fc8000bf25070 */
[----:B------:R-:W-:Y:S01]  /*1900*/  UISETP.NE.AND.EX UP1, UPT, URZ, URZ, UPT, UP1 ;  /* 0x000000ffff00728c */ /* 0x000fe2000bf25310 */
[----:B--2---:R-:W-:-:S08]  /*1910*/  DADD R24, R24, R10 ;  /* 0x0000000018187229 */ /* 0x004fd0000000000a */
[----:B------:R-:W-:Y:S05]  /*1920*/  BRA.U !UP1, `(.L_x_11) ;  /* 0x0000000d09907547 */ /* 0x000fea000b800000 */
[----:B------:R-:W0:Y:S02]  /*1930*/  LDS.64 R8, [R7+0x10] ;  /* 0x0000100007087984 */ /* 0x000e240000000a00 */
[----:B0-----:R-:W-:-:S10]  /*1940*/  DFMA R8, R22, 4, R8 ;  /* 0x401000001608782b */ /* 0x001fd40000000008 */
[----:B------:R-:W0:Y:S02]  /*1950*/  F2I.S64.F64.TRUNC R8, R8 ;  /* 0x0000000800087311 */ /* 0x000e24000030d900 */
[----:B0-----:R-:W-:-:S06]  /*1960*/  IMAD.U32 R10, R8, 0x8, R1 ;  /* 0x00000008080a7824 */ /* 0x001fcc00078e0001 */
[----:B------:R-:W2:Y:S02]  /*1970*/  LDL.64 R10, [R10] ;  /* 0x000000000a0a7983 */ /* 0x000ea40000100a00 */
[----:B--2---:R-:W-:Y:S01]  /*1980*/  DADD R24, R24, R10 ;  /* 0x0000000018187229 */ /* 0x004fe2000000000a */
[----:B------:R-:W-:Y:S10]  /*1990*/  BRA `(.L_x_11) ;  /* 0x0000000c00747947 */ /* 0x000ff40003800000 */
.L_x_10:
[----:B------:R-:W-:-:S04]  /*19a0*/  UISETP.GT.U32.AND UP1, UPT, UR22, UR10, UPT ;  /* 0x0000000a1600728c */ /* 0x000fc8000bf24070 */
[----:B------:R-:W-:-:S09]  /*19b0*/  UISETP.GT.AND.EX UP1, UPT, UR23, UR11, UPT, UP1 ;  /* 0x0000000b1700728c */ /* 0x000fd2000bf24310 */
[----:B------:R-:W-:Y:S05]  /*19c0*/  BRA.U !UP1, `(.L_x_11) ;  /* 0x0000000d09687547 */ /* 0x000fea000b800000 */
[----:B0-----:R-:W0:Y:S02]  /*19d0*/  LDC.64 R8, c[0x0][0x3c0] ;  /* 0x0000f000ff087b82 */ /* 0x001e240000000a00 */
[----:B0-----:R-:W2:Y:S01]  /*19e0*/  LDG.E.64 R8, desc[UR16][R8.64+0x8] ;  /* 0x0000081008087981 */ /* 0x001ea2000c1e1b00 */
[----:B------:R-:W-:-:S04]  /*19f0*/  UISETP.GE.U32.AND UP2, UPT, UR21, 0x10, UPT ;  /* 0x000000101500788c */ /* 0x000fc8000bf46070 */
[----:B------:R-:W-:Y:S01]  /*1a00*/  UISETP.GE.AND.EX UP2, UPT, UR24, URZ, UPT, UP2 ;  /* 0x000000ff1800728c */ /* 0x000fe2000bf46320 */
[----:B--2---:R-:W-:-:S04]  /*1a10*/  LEA R22, P0, R0, R8, 0x3 ;  /* 0x0000000800167211 */ /* 0x004fc800078018ff */
[----:B------:R-:W-:-:S06]  /*1a20*/  LEA.HI.X R23, R0, R9, R3, 0x3, P0 ;  /* 0x0000000900177211 */ /* 0x000fcc00000f1c03 */
[----:B------:R-:W5:Y:S01]  /*1a30*/  LDG.E.64 R22, desc[UR16][R22.64] ;  /* 0x0000001016167981 */ /* 0x000f62000c1e1b00 */
[----:B------:R-:W-:Y:S01]  /*1a40*/  ULOP3.LUT UR29, UR25, 0xf, URZ, 0xc0, !UPT ;  /* 0x0000000f191d7892 */ /* 0x000fe2000f8ec0ff */
[----:B------:R-:W-:Y:S02]  /*1a50*/  MOV R7, R16 ;  /* 0x0000001000077202 */ /* 0x000fe40000000f00 */
[----:B------:R-:W-:Y:S01]  /*1a60*/  CS2R R24, SRZ ;  /* 0x0000000000187805 */ /* 0x000fe2000001ff00 */
[----:B------:R-:W-:-:S04]  /*1a70*/  UISETP.NE.U32.AND UP1, UPT, UR29, URZ, UPT ;  /* 0x000000ff1d00728c */ /* 0x000fc8000bf25070 */
[----:B------:R-:W-:Y:S01]  /*1a80*/  UISETP.NE.AND.EX UP1, UPT, URZ, URZ, UPT, UP1 ;  /* 0x000000ffff00728c */ /* 0x000fe2000bf25310 */
[----:B------:R-:W-:Y:S10]  /*1a90*/  BRA.U !UP2, `(.L_x_16) ;  /* 0x000000050a907547 */ /* 0x000ff4000b800000 */
[----:B------:R-:W-:Y:S01]  /*1aa0*/  IMAD.MOV.U32 R7, RZ, RZ, R16 ;  /* 0x000000ffff077224 */ /* 0x000fe200078e0010 */
[----:B------:R-:W-:Y:S01]  /*1ab0*/  CS2R R24, SRZ ;  /* 0x0000000000187805 */ /* 0x000fe2000001ff00 */
[----:B------:R-:W-:Y:S01]  /*1ac0*/  UMOV UR4, URZ ;  /* 0x000000ff00047c82 */ /* 0x000fe20008000000 */
[----:B------:R-:W-:-:S05]  /*1ad0*/  UMOV UR5, URZ ;  /* 0x000000ff00057c82 */ /* 0x000fca0008000000 */
.L_x_17:
        /* <DEDUP_REMOVED lines=30> */
[----:B0-----:R-:W-:-:S06]  /*1cc0*/  LEA R17, R8, R1, 0x3 ;  /* 0x0000000108117211 */ /* 0x001fcc00078e18ff */
[----:B------:R1:W0:Y:S08]  /*1cd0*/  F2I.S64.F64.TRUNC R8, R26 ;  /* 0x0000001a00087311 */ /* 0x000230000030d900 */
[----:B------:R-:W2:Y:S01]  /*1ce0*/  F2I.S64.F64.TRUNC R12, R12 ;  /* 0x0000000c000c7311 */ /* 0x000ea2000030d900 */
[--C-:B-1----:R-:W-:Y:S02]  /*1cf0*/  IMAD.U32 R26, R10, 0x8, R1.reuse ;  /* 0x000000080a1a7824 */ /* 0x102fe400078e0001 */
[----:B------:R2:W3:Y:S01]  /*1d00*/  LDL.64 R10, [R17] ;  /* 0x00000000110a7983 */ /* 0x0004e20000100a00 */
[----:B0-----:R-:W-:-:S03]  /*1d10*/  IMAD.U32 R14, R8, 0x8, R1 ;  /* 0x00000008080e7824 */ /* 0x001fc600078e0001 */
[----:B------:R-:W4:Y:S04]  /*1d20*/  LDL.64 R8, [R26] ;  /* 0x000000001a087983 */ /* 0x000f280000100a00 */
[----:B------:R-:W4:Y:S01]  /*1d30*/  LDL.64 R14, [R14] ;  /* 0x000000000e0e7983 */ /* 0x000f220000100a00 */
[----:B--2---:R-:W-:-:S05]  /*1d40*/  LEA R17, R12, R1, 0x3 ;  /* 0x000000010c117211 */ /* 0x004fca00078e18ff */
        /* <DEDUP_REMOVED lines=15> */
[----:B0-----:R-:W-:Y:S02]  /*1e40*/  IMAD.U32 R9, R10, 0x8, R1 ;  /* 0x000000080a097824 */ /* 0x001fe400078e0001 */
[----:B------:R0:W2:Y:S07]  /*1e50*/  LDL.64 R10, [R17] ;  /* 0x00000000110a7983 */ /* 0x0000ae0000100a00 */
[----:B------:R-:W0:Y:S01]  /*1e60*/  F2I.S64.F64.TRUNC R12, R12 ;  /* 0x0000000c000c7311 */ /* 0x000e22000030d900 */
[----:B------:R-:W-:-:S02]  /*1e70*/  LEA R14, R8, R1, 0x3 ;  /* 0x00000001080e7211 */ /* 0x000fc400078e18ff */
        /* <DEDUP_REMOVED lines=26> */
[----:B------:R-:W-:Y:S02]  /*2020*/  UIADD3 UR4, UP2, UPT, UR4, 0x10, URZ ;  /* 0x0000001004047890 */ /* 0x000fe4000ff5e0ff */
[----:B------:R-:W-:Y:S02]  /*2030*/  ULOP3.LUT UR27, UR25, 0xfffffff0, URZ, 0xc0, !UPT ;  /* 0xfffffff0191b7892 */ /* 0x000fe4000f8ec0ff */
[----:B------:R-:W-:Y:S02]  /*2040*/  UIADD3.X UR5, UPT, UPT, URZ, UR5, URZ, UP2, !UPT ;  /* 0x00000005ff057290 */ /* 0x000fe400097fe4ff */
[----:B------:R-:W-:Y:S02]  /*2050*/  ULOP3.LUT UR28, UR26, 0x7fffffff, URZ, 0xc0, !UPT ;  /* 0x7fffffff1a1c7892 */ /* 0x000fe4000f8ec0ff */
[----:B------:R-:W-:-:S04]  /*2060*/  UISETP.NE.U32.AND UP2, UPT, UR4, UR27, UPT ;  /* 0x0000001b0400728c */ /* 0x000fc8000bf45070 */
[----:B------:R-:W-:Y:S01]  /*2070*/  UISETP.NE.AND.EX UP2, UPT, UR5, UR28, UPT, UP2 ;  /* 0x0000001c0500728c */ /* 0x000fe2000bf45320 */
[----:B------:R-:W-:Y:S01]  /*2080*/  IADD3 R7, PT, PT, R7, 0x80, RZ ;  /* 0x0000008007077810 */ /* 0x000fe20007ffe0ff */
[----:B--2---:R-:W-:-:S08]  /*2090*/  DADD R24, R24, R8 ;  /* 0x0000000018187229 */ /* 0x004fd00000000008 */
[----:B---3--:R-:W-:-:S08]  /*20a0*/  DADD R10, R24, R10 ;  /* 0x00000000180a7229 */ /* 0x008fd0000000000a */
[----:B----4-:R-:W-:-:S08]  /*20b0*/  DADD R10, R10, R12 ;  /* 0x000000000a0a7229 */ /* 0x010fd0000000000c */
[----:B------:R-:W-:Y:S01]  /*20c0*/  DADD R24, R10, R26 ;  /* 0x000000000a187229 */ /* 0x000fe2000000001a */
[----:B------:R-:W-:Y:S10]  /*20d0*/  BRA.U UP2, `(.L_x_17) ;  /* 0xfffffff902807547 */ /* 0x000ff4000b83ffff */
.L_x_16:
        /* <DEDUP_REMOVED lines=50> */
.L_x_18:
        /* <DEDUP_REMOVED lines=31> */
.L_x_19:
        /* <DEDUP_REMOVED lines=10> */
[----:B------:R-:W-:Y:S01]  /*2690*/  UISETP.NE.U32.AND UP1, UPT, UR4, 0x2, UPT ;  /* 0x000000020400788c */ /* 0x000fe2000bf25070 */
[----:B------:R-:W-:-:S03]  /*26a0*/  DFMA R12, R22, 4, R10 ;  /* 0x40100000160c782b */ /* 0x000fc6000000000a */
[----:B------:R-:W-:-:S03]  /*26b0*/  UISETP.NE.AND.EX UP1, UPT, URZ, URZ, UPT, UP1 ;  /* 0x000000ffff00728c */ /* 0x000fc6000bf25310 */
[----:B------:R-:W0:Y:S03]  /*26c0*/  F2I.S64.F64.TRUNC R10, R12 ;  /* 0x0000000c000a7311 */ /* 0x000e26000030d900 */
[----:B------:R-:W-:Y:S01]  /*26d0*/  PLOP3.LUT P0, PT, PT, PT, UP1, 0x80, 0x8 ;  /* 0x000000000008781c */ /* 0x000fe20003f0f018 */
[----:B0-----:R-:W-:-:S12]  /*26e0*/  IMAD.U32 R10, R10, 0x8, R1 ;  /* 0x000000080a0a7824 */ /* 0x001fd800078e0001 */
[----:B------:R-:W0:Y:S04]  /*26f0*/  @P0 LDS.64 R8, [R7+0x10] ;  /* 0x0000100007080984 */ /* 0x000e280000000a00 */
[----:B------:R-:W2:Y:S01]  /*2700*/  LDL.64 R10, [R10] ;  /* 0x000000000a0a7983 */ /* 0x000ea20000100a00 */
[----:B0-----:R-:W-:-:S10]  /*2710*/  @P0 DFMA R8, R22, 4, R8 ;  /* 0x401000001608082b */ /* 0x001fd40000000008 */
[----:B------:R-:W0:Y:S02]  /*2720*/  @P0 F2I.S64.F64.TRUNC R8, R8 ;  /* 0x0000000800080311 */ /* 0x000e24000030d900 */
[----:B0-----:R-:W-:-:S06]  /*2730*/  @P0 IMAD.U32 R14, R8, 0x8, R1 ;  /* 0x00000008080e0824 */ /* 0x001fcc00078e0001 */
[----:B------:R-:W3:Y:S01]  /*2740*/  @P0 LDL.64 R14, [R14] ;  /* 0x000000000e0e0983 */ /* 0x000ee20000100a00 */
[----:B--2---:R-:W-:-:S08]  /*2750*/  DADD R24, R24, R10 ;  /* 0x0000000018187229 */ /* 0x004fd0000000000a */
[----:B---3--:R-:W-:-:S11]  /*2760*/  @P0 DADD R24, R24, R14 ;  /* 0x0000000018180229 */ /* 0x008fd6000000000e */
.L_x_11:
[----:B------:R-:W-:-:S11]  /*2770*/  DADD R20, R20, R24 ;  /* 0x0000000014147229 */ /* 0x000fd60000000018 */
.L_x_9:
[----:B------:R-:W-:Y:S05]  /*2780*/  BSYNC.RECONVERGENT B0 ;  /* 0x0000000000007941 */ /* 0x000fea0003800200 */
.L_x_8:
[----:B------:R-:W1:Y:S01]  /*2790*/  LDCU UR4, c[0x0][0x360] ;  /* 0x00006c00ff0477ac */ /* 0x000e620008000800 */
[----:B------:R-:W-:Y:S01]  /*27a0*/  BAR.SYNC.DEFER_BLOCKING 0x0 ;  /* 0x0000000000007b1d */ /* 0x000fe20000010000 */
[----:B-1----:R-:W-:Y:S02]  /*27b0*/  UIADD3 UR10, UP1, UPT, UR4, UR10, URZ ;  /* 0x0000000a040a7290 */ /* 0x002fe4000ff3e0ff */
[----:B------:R-:W-:Y:S02]  /*27c0*/  UIADD3 UR12, UP2, UPT, -UR4, UR12, URZ ;  /* 0x0000000c040c7290 */ /* 0x000fe4000ff5e1ff */
[----:B------:R-:W-:Y:S02]  /*27d0*/  UIADD3.X UR11, UPT, UPT, URZ, UR11, URZ, UP1, !UPT ;  /* 0x0000000bff0b7290 */ /* 0x000fe40008ffe4ff */
[----:B------:R-:W-:Y:S02]  /*27e0*/  UISETP.GE.U32.AND UP1, UPT, UR10, UR22, UPT ;  /* 0x000000160a00728c */ /* 0x000fe4000bf26070 */
[----:B------:R-:W-:-:S02]  /*27f0*/  UIADD3.X UR20, UPT, UPT, UR20, -0x1, URZ, UP2, !UPT ;  /* 0xffffffff14147890 */ /* 0x000fc400097fe4ff */
[----:B------:R-:W-:-:S09]  /*2800*/  UISETP.GE.AND.EX UP1, UPT, UR11, UR23, UPT, UP1 ;  /* 0x000000170b00728c */ /* 0x000fd2000bf26310 */
[----:B------:R-:W-:Y:S05]  /*2810*/  BRA.U !UP1, `(.L_x_20) ;  /* 0xffffffe109487547 */ /* 0x000fea000b83ffff */
.L_x_5:
[----:B------:R-:W-:-:S04]  /*2820*/  UISETP.GE.U32.AND UP1, UPT, UR6, UR18, UPT ;  /* 0x000000120600728c */ /* 0x000fc8000bf26070 */
[----:B------:R-:W-:-:S09]  /*2830*/  UISETP.GE.AND.EX UP1, UPT, UR7, UR19, UPT, UP1 ;  /* 0x000000130700728c */ /* 0x000fd2000bf26310 */
[----:B------:R-:W-:Y:S05]  /*2840*/  BRA.U UP1, `(.L_x_4) ;  /* 0x0000000101147547 */ /* 0x000fea000b800000 */
[----:B0-----:R-:W-:Y:S01]  /*2850*/  MOV R8, UR8 ;  /* 0x0000000800087c02 */ /* 0x001fe20008000f00 */
[----:B------:R-:W-:-:S06]  /*2860*/  IMAD.U32 R9, RZ, RZ, UR9 ;  /* 0x00000009ff097e24 */ /* 0x000fcc000f8e00ff */
[----:B------:R-:W2:Y:S02]  /*2870*/  LDG.E.64 R8, desc[UR16][R8.64+0x10] ;  /* 0x0000101008087981 */ /* 0x000ea4000c1e1b00 */
[----:B--2---:R-:W-:Y:S02]  /*2880*/  R2UR UR13, R8 ;  /* 0x00000000080d72ca */ /* 0x004fe400000e0000 */
[----:B------:R-:W-:-:S15]  /*2890*/  R2UR UR14, R9 ;  /* 0x00000000090e72ca */ /* 0x000fde00000e0000 */
.L_x_4:
[----:B------:R-:W-:Y:S05]  /*28a0*/  BRA.U !UP0, `(.L_x_21) ;  /* 0xffffffdd08947547 */ /* 0x000fea000b83ffff */
.L_x_2:
[----:B------:R-:W-:-:S04]  /*28b0*/  ISETP.GE.U32.AND P0, PT, R0, R18, PT ;  /* 0x000000120000720c */ /* 0x000fc80003f06070 */
[----:B------:R-:W-:-:S13]  /*28c0*/  ISETP.GE.AND.EX P0, PT, R3, R19, PT, P0 ;  /* 0x000000130300720c */ /* 0x000fda0003f06300 */
[----:B------:R-:W-:Y:S05]  /*28d0*/  @P0 EXIT ;  /* 0x000000000000094d */ /* 0x000fea0003800000 */
[----:B------:R-:W1:Y:S02]  /*28e0*/  LDCU.64 UR4, c[0x0][0x3b8] ;  /* 0x00007700ff0477ac */ /* 0x000e640008000a00 */
[----:B-1----:R-:W-:-:S04]  /*28f0*/  LEA R2, P0, R0, UR4, 0x3 ;  /* 0x0000000400027c11 */ /* 0x002fc8000f8018ff */
[----:B------:R-:W-:-:S05]  /*2900*/  LEA.HI.X R3, R0, UR5, R3, 0x3, P0 ;  /* 0x0000000500037c11 */ /* 0x000fca00080f1c03 */
[----:B------:R-:W-:Y:S01]  /*2910*/  STG.E.64 desc[UR16][R2.64], R20 ;  /* 0x0000001402007986 */ /* 0x000fe2000c101b10 */
[----:B------:R-:W-:Y:S05]  /*2920*/  EXIT ;  /* 0x000000000000794d */ /* 0x000fea0003800000 */
.L_x_22:
[----:B------:R-:W-:-:S00]  /*2930*/  BRA `(.L_x_22) ;  /* 0xfffffffc00fc7947 */ /* 0x000fc0000383ffff */
[----:B------:R-:W-:-:S00]  /*2940*/  NOP ;  /* 0x0000000000007918 */ /* 0x000fc00000000000 */
        /* <DEDUP_REMOVED lines=11> */
.L_x_23:


//--------------------- .nv.shared.GpuConv1DOnDevice_ranges --------------------------
	.section	.nv.shared.GpuConv1DOnDevice_ranges,"aw",@nobits
	.sectionflags	@""
	.align	16
	.zero		1024


//--------------------- .nv.shared.reserved.0     --------------------------
	.section	.nv.shared.reserved.0,"aw",@nobits
	.weak		__nv_reservedSMEM_offset_0_alias
	.size		__nv_reservedSMEM_offset_0_alias, 0, 64
	.other		__nv_reservedSMEM_offset_0_alias,@"STO_CUDA_RESERVED_SHARED STV_DEFAULT"
__nv_reservedSMEM_offset_0_alias:
	.zero		0
	.zero		64


//--------------------- .nv.constant0.GpuConv1DOnDevice_ranges --------------------------
	.section	.nv.constant0.GpuConv1DOnDevice_ranges,"a",@progbits
	.sectionflags	@""
	.align	4
.nv.constant0.GpuConv1DOnDevice_ranges:
	.zero		968


//--------------------- SYMBOLS --------------------------

	.type		.nv.reservedSmem.offset0,@object
	.size		.nv.reservedSmem.offset0,0x4
	.type		.nv.reservedSmem.cap,@object
	.size		.nv.reservedSmem.cap,0x4
